//
// Generated by NVIDIA NVVM Compiler
//
// Compiler Build ID: CL-36424714
// Cuda compilation tools, release 13.0, V13.0.88
// Based on NVVM 20.0.0
//

.version 9.0
.target sm_100
.address_size 64

	// .globl	_Z20DirectSumForceKernelP4Bodyi
.extern .shared .align 16 .b8 sharedMemory[];

.visible .entry _Z20DirectSumForceKernelP4Bodyi(
	.param .u64 .ptr .align 1 _Z20DirectSumForceKernelP4Bodyi_param_0,
	.param .u32 _Z20DirectSumForceKernelP4Bodyi_param_1
)
{
	.reg .pred 	%p<32>;
	.reg .b16 	%rs<2>;
	.reg .b32 	%r<66>;
	.reg .b64 	%rd<16>;
	.reg .b64 	%fd<159>;

	ld.param.u64 	%rd2, [_Z20DirectSumForceKernelP4Bodyi_param_0];
	ld.param.u32 	%r31, [_Z20DirectSumForceKernelP4Bodyi_param_1];
	cvta.to.global.u64 	%rd1, %rd2;
	mov.u32 	%r1, %ntid.x;
	mov.u32 	%r2, %ctaid.x;
	mov.u32 	%r3, %tid.x;
	mad.lo.s32 	%r4, %r2, %r1, %r3;
	setp.ge.s32 	%p4, %r4, %r31;
	setp.eq.s64 	%p5, %rd2, 0;
	mov.pred 	%p31, 0;
	mov.f64 	%fd128, 0d0000000000000000;
	or.pred  	%p6, %p5, %p4;
	mov.f64 	%fd129, %fd128;
	mov.f64 	%fd130, %fd128;
	mov.f64 	%fd131, %fd128;
	mov.f64 	%fd132, %fd128;
	mov.f64 	%fd133, %fd128;
	mov.f64 	%fd134, %fd128;
	@%p6 bra 	$L__BB0_2;
	mul.wide.s32 	%rd3, %r4, 96;
	add.s64 	%rd4, %rd1, %rd3;
	ld.global.f64 	%fd131, [%rd4+24];
	ld.global.f64 	%fd132, [%rd4+32];
	ld.global.f64 	%fd133, [%rd4+40];
	ld.global.f64 	%fd130, [%rd4+48];
	ld.global.f64 	%fd129, [%rd4+56];
	ld.global.f64 	%fd128, [%rd4+64];
	ld.global.f64 	%fd134, [%rd4+8];
	ld.global.u8 	%rs1, [%rd4];
	setp.ne.s16 	%p31, %rs1, 0;
$L__BB0_2:
	add.s32 	%r32, %r1, %r31;
	add.s32 	%r33, %r32, -1;
	div.s32 	%r5, %r33, %r1;
	setp.lt.s32 	%p7, %r5, 1;
	mov.f64 	%fd153, 0d0000000000000000;
	mov.f64 	%fd154, %fd153;
	mov.f64 	%fd155, %fd153;
	@%p7 bra 	$L__BB0_24;
	mov.f64 	%fd155, 0d0000000000000000;
	mov.b32 	%r59, 0;
	mov.u32 	%r35, sharedMemory;
	mad.lo.s32 	%r36, %r3, 24, %r35;
	not.pred 	%p12, %p31;
	mov.u32 	%r58, %r31;
	mov.f64 	%fd154, %fd155;
	mov.f64 	%fd153, %fd155;
$L__BB0_4:
	ld.param.u64 	%rd12, [_Z20DirectSumForceKernelP4Bodyi_param_0];
	setp.eq.s64 	%p8, %rd12, 0;
	min.s32 	%r8, %r1, %r58;
	max.s32 	%r9, %r8, 1;
	mul.lo.s32 	%r10, %r59, %r1;
	add.s32 	%r11, %r10, %r3;
	mov.b64 	%rd5, 0;
	st.shared.u64 	[%r36], %rd5;
	st.shared.u64 	[%r36+8], %rd5;
	st.shared.u64 	[%r36+16], %rd5;
	mad.lo.s32 	%r12, %r1, 24, %r35;
	shl.b32 	%r37, %r3, 3;
	add.s32 	%r38, %r12, %r37;
	st.shared.u64 	[%r38], %rd5;
	setp.ge.s32 	%p9, %r11, %r31;
	or.pred  	%p10, %p8, %p9;
	@%p10 bra 	$L__BB0_6;
	ld.param.u64 	%rd13, [_Z20DirectSumForceKernelP4Bodyi_param_0];
	cvta.to.global.u64 	%rd6, %rd13;
	mul.wide.u32 	%rd7, %r11, 96;
	add.s64 	%rd8, %rd6, %rd7;
	ld.global.f64 	%fd66, [%rd8+24];
	ld.global.f64 	%fd67, [%rd8+32];
	ld.global.f64 	%fd68, [%rd8+40];
	mov.u32 	%r39, sharedMemory;
	mad.lo.s32 	%r40, %r3, 24, %r39;
	st.shared.f64 	[%r40], %fd66;
	st.shared.f64 	[%r40+8], %fd67;
	st.shared.f64 	[%r40+16], %fd68;
	ld.global.f64 	%fd69, [%rd8+8];
	st.shared.f64 	[%r38], %fd69;
$L__BB0_6:
	bar.sync 	0;
	setp.le.s32 	%p11, %r31, %r10;
	or.pred  	%p13, %p12, %p11;
	@%p13 bra 	$L__BB0_23;
	setp.lt.s32 	%p14, %r8, 2;
	mov.b32 	%r65, 0;
	@%p14 bra 	$L__BB0_18;
	mov.u32 	%r45, sharedMemory;
	mad.lo.s32 	%r46, %r1, 24, %r45;
	add.s32 	%r60, %r46, 8;
	and.b32  	%r47, %r9, 2147483646;
	neg.s32 	%r64, %r47;
	sub.s32 	%r48, %r2, %r59;
	mad.lo.s32 	%r49, %r1, %r48, %r3;
	add.s32 	%r63, %r49, -1;
	neg.s32 	%r61, %r49;
	add.s32 	%r62, %r45, 32;
$L__BB0_9:
	setp.eq.s32 	%p15, %r63, -1;
	@%p15 bra 	$L__BB0_13;
	ld.shared.f64 	%fd21, [%r60+-8];
	setp.leu.f64 	%p16, %fd21, 0d0000000000000000;
	@%p16 bra 	$L__BB0_13;
	ld.shared.v2.f64 	{%fd71, %fd72}, [%r62+-32];
	sub.f64 	%fd22, %fd71, %fd131;
	sub.f64 	%fd23, %fd72, %fd132;
	ld.shared.f64 	%fd73, [%r62+-16];
	sub.f64 	%fd24, %fd73, %fd133;
	mul.f64 	%fd74, %fd23, %fd23;
	fma.rn.f64 	%fd75, %fd22, %fd22, %fd74;
	fma.rn.f64 	%fd76, %fd24, %fd24, %fd75;
	add.f64 	%fd25, %fd76, 0d3FD0000000000000;
	setp.ltu.f64 	%p17, %fd25, 0d4415AF1D78B58C40;
	@%p17 bra 	$L__BB0_13;
	sqrt.rn.f64 	%fd77, %fd25;
	mul.f64 	%fd78, %fd134, 0d3DD2589EFFED8ACC;
	mul.f64 	%fd79, %fd78, %fd21;
	mul.f64 	%fd80, %fd25, %fd77;
	div.rn.f64 	%fd81, %fd79, %fd80;
	mul.f64 	%fd82, %fd22, %fd81;
	div.rn.f64 	%fd83, %fd82, %fd134;
	add.f64 	%fd155, %fd155, %fd83;
	mul.f64 	%fd84, %fd23, %fd81;
	div.rn.f64 	%fd85, %fd84, %fd134;
	add.f64 	%fd154, %fd154, %fd85;
	mul.f64 	%fd86, %fd24, %fd81;
	div.rn.f64 	%fd87, %fd86, %fd134;
	add.f64 	%fd153, %fd153, %fd87;
$L__BB0_13:
	setp.eq.s32 	%p18, %r61, -1;
	@%p18 bra 	$L__BB0_17;
	ld.shared.f64 	%fd32, [%r60];
	setp.leu.f64 	%p19, %fd32, 0d0000000000000000;
	@%p19 bra 	$L__BB0_17;
	ld.shared.f64 	%fd88, [%r62+-8];
	sub.f64 	%fd33, %fd88, %fd131;
	ld.shared.v2.f64 	{%fd89, %fd90}, [%r62];
	sub.f64 	%fd34, %fd89, %fd132;
	sub.f64 	%fd35, %fd90, %fd133;
	mul.f64 	%fd91, %fd34, %fd34;
	fma.rn.f64 	%fd92, %fd33, %fd33, %fd91;
	fma.rn.f64 	%fd93, %fd35, %fd35, %fd92;
	add.f64 	%fd36, %fd93, 0d3FD0000000000000;
	setp.ltu.f64 	%p20, %fd36, 0d4415AF1D78B58C40;
	@%p20 bra 	$L__BB0_17;
	sqrt.rn.f64 	%fd94, %fd36;
	mul.f64 	%fd95, %fd134, 0d3DD2589EFFED8ACC;
	mul.f64 	%fd96, %fd95, %fd32;
	mul.f64 	%fd97, %fd36, %fd94;
	div.rn.f64 	%fd98, %fd96, %fd97;
	mul.f64 	%fd99, %fd33, %fd98;
	div.rn.f64 	%fd100, %fd99, %fd134;
	add.f64 	%fd155, %fd155, %fd100;
	mul.f64 	%fd101, %fd34, %fd98;
	div.rn.f64 	%fd102, %fd101, %fd134;
	add.f64 	%fd154, %fd154, %fd102;
	mul.f64 	%fd103, %fd35, %fd98;
	div.rn.f64 	%fd104, %fd103, %fd134;
	add.f64 	%fd153, %fd153, %fd104;
$L__BB0_17:
	and.b32  	%r65, %r9, 2147483646;
	add.s32 	%r64, %r64, 2;
	add.s32 	%r63, %r63, -2;
	add.s32 	%r62, %r62, 48;
	add.s32 	%r61, %r61, 2;
	add.s32 	%r60, %r60, 16;
	setp.ne.s32 	%p21, %r64, 0;
	@%p21 bra 	$L__BB0_9;
$L__BB0_18:
	and.b32  	%r50, %r9, 1;
	setp.eq.b32 	%p22, %r50, 1;
	not.pred 	%p23, %p22;
	@%p23 bra 	$L__BB0_23;
	mad.lo.s32 	%r51, %r59, %r1, %r65;
	setp.eq.s32 	%p24, %r51, %r4;
	@%p24 bra 	$L__BB0_23;
	mov.u32 	%r52, sharedMemory;
	mad.lo.s32 	%r53, %r1, 24, %r52;
	shl.b32 	%r54, %r65, 3;
	add.s32 	%r55, %r53, %r54;
	ld.shared.f64 	%fd49, [%r55];
	setp.leu.f64 	%p25, %fd49, 0d0000000000000000;
	@%p25 bra 	$L__BB0_23;
	mad.lo.s32 	%r57, %r65, 24, %r52;
	ld.shared.f64 	%fd105, [%r57];
	sub.f64 	%fd50, %fd105, %fd131;
	ld.shared.f64 	%fd106, [%r57+8];
	sub.f64 	%fd51, %fd106, %fd132;
	ld.shared.f64 	%fd107, [%r57+16];
	sub.f64 	%fd52, %fd107, %fd133;
	mul.f64 	%fd108, %fd51, %fd51;
	fma.rn.f64 	%fd109, %fd50, %fd50, %fd108;
	fma.rn.f64 	%fd110, %fd52, %fd52, %fd109;
	add.f64 	%fd53, %fd110, 0d3FD0000000000000;
	setp.ltu.f64 	%p26, %fd53, 0d4415AF1D78B58C40;
	@%p26 bra 	$L__BB0_23;
	sqrt.rn.f64 	%fd111, %fd53;
	mul.f64 	%fd112, %fd134, 0d3DD2589EFFED8ACC;
	mul.f64 	%fd113, %fd112, %fd49;
	mul.f64 	%fd114, %fd53, %fd111;
	div.rn.f64 	%fd115, %fd113, %fd114;
	mul.f64 	%fd116, %fd50, %fd115;
	div.rn.f64 	%fd117, %fd116, %fd134;
	add.f64 	%fd155, %fd155, %fd117;
	mul.f64 	%fd118, %fd51, %fd115;
	div.rn.f64 	%fd119, %fd118, %fd134;
	add.f64 	%fd154, %fd154, %fd119;
	mul.f64 	%fd120, %fd52, %fd115;
	div.rn.f64 	%fd121, %fd120, %fd134;
	add.f64 	%fd153, %fd153, %fd121;
$L__BB0_23:
	bar.sync 	0;
	add.s32 	%r59, %r59, 1;
	sub.s32 	%r58, %r58, %r1;
	setp.ne.s32 	%p27, %r59, %r5;
	@%p27 bra 	$L__BB0_4;
$L__BB0_24:
	ld.param.u64 	%rd14, [_Z20DirectSumForceKernelP4Bodyi_param_0];
	setp.eq.s64 	%p28, %rd14, 0;
	not.pred 	%p29, %p31;
	or.pred  	%p30, %p28, %p29;
	@%p30 bra 	$L__BB0_26;
	ld.param.u64 	%rd15, [_Z20DirectSumForceKernelP4Bodyi_param_0];
	cvta.to.global.u64 	%rd9, %rd15;
	mul.wide.s32 	%rd10, %r4, 96;
	add.s64 	%rd11, %rd9, %rd10;
	st.global.f64 	[%rd11+72], %fd155;
	st.global.f64 	[%rd11+80], %fd154;
	st.global.f64 	[%rd11+88], %fd153;
	fma.rn.f64 	%fd122, %fd155, 0d40D86A0000000000, %fd130;
	fma.rn.f64 	%fd123, %fd154, 0d40D86A0000000000, %fd129;
	fma.rn.f64 	%fd124, %fd153, 0d40D86A0000000000, %fd128;
	st.global.f64 	[%rd11+48], %fd122;
	st.global.f64 	[%rd11+56], %fd123;
	st.global.f64 	[%rd11+64], %fd124;
	fma.rn.f64 	%fd125, %fd122, 0d40D86A0000000000, %fd131;
	fma.rn.f64 	%fd126, %fd123, 0d40D86A0000000000, %fd132;
	fma.rn.f64 	%fd127, %fd124, 0d40D86A0000000000, %fd133;
	st.global.f64 	[%rd11+24], %fd125;
	st.global.f64 	[%rd11+32], %fd126;
	st.global.f64 	[%rd11+40], %fd127;
$L__BB0_26:
	ret;

}


// ===== COMPILED SASS (sm_100) =====

	.target	sm_100

	.elftype	@"ET_EXEC"


//--------------------- .note.nv.tkinfo           --------------------------
	.section	.note.nv.tkinfo,"",@"SHT_NOTE"
	.sectionflags	@"SHF_NOTE_NV_TKINFO"
	.tkinfo
        /*0018*/ 	.word	0x00000002
        /*0030*/ 	.string	""
        /*0030*/ 	.string	"ptxas"
        /*0030*/ 	.string	"Cuda compilation tools, release 13.0, V13.0.88"
        /*0030*/ 	.string	"Build cuda_13.0.r13.0/compiler.36424714_0"
        /*0030*/ 	.string	"-arch sm_100 -m 64 "



//--------------------- .note.nv.cuinfo           --------------------------
	.section	.note.nv.cuinfo,"",@"SHT_NOTE"
	.sectionflags	@"SHF_NOTE_NV_CUINFO"
        /*0018*/ 	.short	0x0002
        /*001a*/ 	.short	0x0064
        /*001c*/ 	.short	0x0082
	.zero		2


//--------------------- .nv.info                  --------------------------
	.section	.nv.info,"",@"SHT_CUDA_INFO"
	.align	4


	//----- nvinfo : EIATTR_REGCOUNT
	.align		4
        /*0000*/ 	.byte	0x04, 0x2f
        /*0002*/ 	.short	(.L_1 - .L_0)
	.align		4
.L_0:
        /*0004*/ 	.word	index@(_Z20DirectSumForceKernelP4Bodyi)
        /*0008*/ 	.word	0x00000040


	//----- nvinfo : EIATTR_FRAME_SIZE
	.align		4
.L_1:
        /*000c*/ 	.byte	0x04, 0x11
        /*000e*/ 	.short	(.L_3 - .L_2)
	.align		4
.L_2:
        /*0010*/ 	.word	index@($__internal_1_$__cuda_sm20_dsqrt_rn_f64_mediumpath_v1)
        /*0014*/ 	.word	0x00000000


	//----- nvinfo : EIATTR_FRAME_SIZE
	.align		4
.L_3:
        /*0018*/ 	.byte	0x04, 0x11
        /*001a*/ 	.short	(.L_5 - .L_4)
	.align		4
.L_4:
        /*001c*/ 	.word	index@($__internal_0_$__cuda_sm20_div_rn_f64_full)
        /*0020*/ 	.word	0x00000000


	//----- nvinfo : EIATTR_FRAME_SIZE
	.align		4
.L_5:
        /*0024*/ 	.byte	0x04, 0x11
        /*0026*/ 	.short	(.L_7 - .L_6)
	.align		4
.L_6:
        /*0028*/ 	.word	index@(_Z20DirectSumForceKernelP4Bodyi)
        /*002c*/ 	.word	0x00000000


	//----- nvinfo : EIATTR_MIN_STACK_SIZE
	.align		4
.L_7:
        /*0030*/ 	.byte	0x04, 0x12
        /*0032*/ 	.short	(.L_9 - .L_8)
	.align		4
.L_8:
        /*0034*/ 	.word	index@(_Z20DirectSumForceKernelP4Bodyi)
        /*0038*/ 	.word	0x00000000
.L_9:


//--------------------- .nv.compat                --------------------------
	.section	.nv.compat,"",@"SHT_CUDA_COMPAT_INFO"
	.align	4
        /*0000*/ 	.byte	0x02, 0x09, 0x00, 0x00, 0x02, 0x02, 0x01, 0x00, 0x02, 0x05, 0x05, 0x00, 0x03, 0x07, 0x01, 0x01
        /*0010*/ 	.byte	0x02, 0x03, 0x00, 0x00, 0x02, 0x06, 0x01, 0x00, 0x04, 0x0b, 0x08, 0x00, 0x01, 0x00, 0x00, 0x00
        /*0020*/ 	.byte	0x00, 0x00, 0x00, 0x00


//--------------------- .nv.info._Z20DirectSumForceKernelP4Bodyi --------------------------
	.section	.nv.info._Z20DirectSumForceKernelP4Bodyi,"",@"SHT_CUDA_INFO"
	.sectionflags	@""
	.align	4


	//----- nvinfo : EIATTR_CUDA_API_VERSION
	.align		4
        /*0000*/ 	.byte	0x04, 0x37
        /*0002*/ 	.short	(.L_11 - .L_10)
.L_10:
        /*0004*/ 	.word	0x00000082


	//----- nvinfo : EIATTR_KPARAM_INFO
	.align		4
.L_11:
        /*0008*/ 	.byte	0x04, 0x17
        /*000a*/ 	.short	(.L_13 - .L_12)
.L_12:
        /*000c*/ 	.word	0x00000000
        /*0010*/ 	.short	0x0001
        /*0012*/ 	.short	0x0008
        /*0014*/ 	.byte	0x00, 0xf0, 0x11, 0x00


	//----- nvinfo : EIATTR_KPARAM_INFO
	.align		4
.L_13:
        /*0018*/ 	.byte	0x04, 0x17
        /*001a*/ 	.short	(.L_15 - .L_14)
.L_14:
        /*001c*/ 	.word	0x00000000
        /*0020*/ 	.short	0x0000
        /*0022*/ 	.short	0x0000
        /*0024*/ 	.byte	0x00, 0xf5, 0x21, 0x00


	//----- nvinfo : EIATTR_SPARSE_MMA_MASK
	.align		4
.L_15:
        /*0028*/ 	.byte	0x03, 0x50
        /*002a*/ 	.short	0x0000


	//----- nvinfo : EIATTR_MAXREG_COUNT
	.align		4
        /*002c*/ 	.byte	0x03, 0x1b
        /*002e*/ 	.short	0x00ff


	//----- nvinfo : EIATTR_NUM_BARRIERS
	.align		4
        /*0030*/ 	.byte	0x02, 0x4c
        /*0032*/ 	.byte	0x01
	.zero		1


	//----- nvinfo : EIATTR_MERCURY_ISA_VERSION
	.align		4
        /*0034*/ 	.byte	0x03, 0x5f
        /*0036*/ 	.short	0x0101


	//----- nvinfo : EIATTR_VRC_CTA_INIT_COUNT
	.align		4
        /*0038*/ 	.byte	0x02, 0x4a
	.zero		1
	.zero		1


	//----- nvinfo : EIATTR_EXIT_INSTR_OFFSETS
	.align		4
        /*003c*/ 	.byte	0x04, 0x1c
        /*003e*/ 	.short	(.L_17 - .L_16)


	//   ....[0]....
.L_16:
        /*0040*/ 	.word	0x000022b0


	//   ....[1]....
        /*0044*/ 	.word	0x000023d0


	//----- nvinfo : EIATTR_CRS_STACK_SIZE
	.align		4
.L_17:
        /*0048*/ 	.byte	0x04, 0x1e
        /*004a*/ 	.short	(.L_19 - .L_18)
.L_18:
        /*004c*/ 	.word	0x00000000


	//----- nvinfo : EIATTR_CBANK_PARAM_SIZE
	.align		4
.L_19:
        /*0050*/ 	.byte	0x03, 0x19
        /*0052*/ 	.short	0x000c


	//----- nvinfo : EIATTR_PARAM_CBANK
	.align		4
        /*0054*/ 	.byte	0x04, 0x0a
        /*0056*/ 	.short	(.L_21 - .L_20)
	.align		4
.L_20:
        /*0058*/ 	.word	index@(.nv.constant0._Z20DirectSumForceKernelP4Bodyi)
        /*005c*/ 	.short	0x0380
        /*005e*/ 	.short	0x000c


	//----- nvinfo : EIATTR_SW_WAR
	.align		4
.L_21:
        /*0060*/ 	.byte	0x04, 0x36
        /*0062*/ 	.short	(.L_23 - .L_22)
.L_22:
        /*0064*/ 	.word	0x00000008
.L_23:


//--------------------- .nv.callgraph             --------------------------
	.section	.nv.callgraph,"",@"SHT_CUDA_CALLGRAPH"
	.align	4
	.sectionentsize	8
	.align		4
        /*0000*/ 	.word	0x00000000
	.align		4
        /*0004*/ 	.word	0xffffffff
	.align		4
        /*0008*/ 	.word	0x00000000
	.align		4
        /*000c*/ 	.word	0xfffffffe
	.align		4
        /*0010*/ 	.word	0x00000000
	.align		4
        /*0014*/ 	.word	0xfffffffd
	.align		4
        /*0018*/ 	.word	0x00000000
	.align		4
        /*001c*/ 	.word	0xfffffffc


//--------------------- .text._Z20DirectSumForceKernelP4Bodyi --------------------------
	.section	.text._Z20DirectSumForceKernelP4Bodyi,"ax",@progbits
	.align	128
        .global         _Z20DirectSumForceKernelP4Bodyi
        .type           _Z20DirectSumForceKernelP4Bodyi,@function
        .size           _Z20DirectSumForceKernelP4Bodyi,(.L_x_51 - _Z20DirectSumForceKernelP4Bodyi)
        .other          _Z20DirectSumForceKernelP4Bodyi,@"STO_CUDA_ENTRY STV_DEFAULT"
_Z20DirectSumForceKernelP4Bodyi:
.text._Z20DirectSumForceKernelP4Bodyi:
[----:B------:R-:W-:Y:S01]  /*0000*/  LDC R1, c[0x0][0x37c] ;  /* 0x0000df00ff017b82 */ /* 0x000fe20000000800 */
[----:B------:R-:W0:Y:S07]  /*0010*/  S2R R9, SR_TID.X ;  /* 0x0000000000097919 */ /* 0x000e2e0000002100 */
[----:B------:R-:W0:Y:S01]  /*0020*/  S2UR UR10, SR_CTAID.X ;  /* 0x00000000000a79c3 */ /* 0x000e220000002500 */
[----:B------:R-:W1:Y:S01]  /*0030*/  LDCU.64 UR4, c[0x0][0x380] ;  /* 0x00007000ff0477ac */ /* 0x000e620008000a00 */
[----:B------:R-:W2:Y:S06]  /*0040*/  LDCU.64 UR8, c[0x0][0x358] ;  /* 0x00006b00ff0877ac */ /* 0x000eac0008000a00 */
[----:B------:R-:W0:Y:S08]  /*0050*/  LDC R8, c[0x0][0x360] ;  /* 0x0000d800ff087b82 */ /* 0x000e300000000800 */
[----:B------:R-:W3:Y:S01]  /*0060*/  LDC R11, c[0x0][0x388] ;  /* 0x0000e200ff0b7b82 */ /* 0x000ee20000000800 */
[----:B-1----:R-:W-:Y:S01]  /*0070*/  ISETP.EQ.U32.AND P1, PT, RZ, UR4, PT ;  /* 0x00000004ff007c0c */ /* 0x002fe2000bf22070 */
[----:B0-----:R-:W-:-:S05]  /*0080*/  IMAD R7, R8, UR10, R9 ;  /* 0x0000000a08077c24 */ /* 0x001fca000f8e0209 */
[----:B---3--:R-:W-:-:S04]  /*0090*/  ISETP.GE.AND P0, PT, R7, R11, PT ;  /* 0x0000000b0700720c */ /* 0x008fc80003f06270 */
[----:B------:R-:W-:-:S13]  /*00a0*/  ISETP.EQ.OR.EX P0, PT, RZ, UR5, P0, P1 ;  /* 0x00000005ff007c0c */ /* 0x000fda0008702710 */
[----:B------:R-:W0:Y:S02]  /*00b0*/  @!P0 LDC.64 R2, c[0x0][0x380] ;  /* 0x0000e000ff028b82 */ /* 0x000e240000000a00 */
[----:B0-----:R-:W-:-:S05]  /*00c0*/  @!P0 IMAD.WIDE R2, R7, 0x60, R2 ;  /* 0x0000006007028825 */ /* 0x001fca00078e0202 */
[----:B--2---:R-:W2:Y:S01]  /*00d0*/  @!P0 LDG.E.U8 R10, desc[UR8][R2.64] ;  /* 0x00000008020a8981 */ /* 0x004ea2000c1e1100 */
[----:B------:R-:W-:Y:S02]  /*00e0*/  IABS R13, R8 ;  /* 0x00000008000d7213 */ /* 0x000fe40000000000 */
[----:B------:R-:W-:Y:S02]  /*00f0*/  CS2R R36, SRZ ;  /* 0x0000000000247805 */ /* 0x000fe4000001ff00 */
[----:B------:R-:W-:Y:S02]  /*0100*/  CS2R R34, SRZ ;  /* 0x0000000000227805 */ /* 0x000fe4000001ff00 */
[----:B------:R-:W-:Y:S01]  /*0110*/  CS2R R32, SRZ ;  /* 0x0000000000207805 */ /* 0x000fe2000001ff00 */
[----:B------:R-:W0:Y:S01]  /*0120*/  I2F.RP R0, R13 ;  /* 0x0000000d00007306 */ /* 0x000e220000209400 */
[----:B------:R-:W-:Y:S02]  /*0130*/  CS2R R30, SRZ ;  /* 0x00000000001e7805 */ /* 0x000fe4000001ff00 */
[----:B------:R-:W-:-:S02]  /*0140*/  CS2R R28, SRZ ;  /* 0x00000000001c7805 */ /* 0x000fc4000001ff00 */
[----:B------:R-:W-:Y:S02]  /*0150*/  CS2R R26, SRZ ;  /* 0x00000000001a7805 */ /* 0x000fe4000001ff00 */
[----:B------:R-:W-:Y:S02]  /*0160*/  CS2R R24, SRZ ;  /* 0x0000000000187805 */ /* 0x000fe4000001ff00 */
[----:B------:R-:W-:Y:S01]  /*0170*/  IADD3 R11, PT, PT, R8, -0x1, R11 ;  /* 0xffffffff080b7810 */ /* 0x000fe20007ffe00b */
[----:B------:R-:W5:Y:S04]  /*0180*/  @!P0 LDG.E.64 R36, desc[UR8][R2.64+0x18] ;  /* 0x0000180802248981 */ /* 0x000f68000c1e1b00 */
[----:B------:R-:W5:Y:S04]  /*0190*/  @!P0 LDG.E.64 R34, desc[UR8][R2.64+0x20] ;  /* 0x0000200802228981 */ /* 0x000f68000c1e1b00 */
[----:B------:R-:W5:Y:S01]  /*01a0*/  @!P0 LDG.E.64 R32, desc[UR8][R2.64+0x28] ;  /* 0x0000280802208981 */ /* 0x000f62000c1e1b00 */
[----:B0-----:R-:W0:Y:S03]  /*01b0*/  MUFU.RCP R0, R0 ;  /* 0x0000000000007308 */ /* 0x001e260000001000 */
[----:B------:R-:W5:Y:S04]  /*01c0*/  @!P0 LDG.E.64 R30, desc[UR8][R2.64+0x30] ;  /* 0x00003008021e8981 */ /* 0x000f68000c1e1b00 */
[----:B------:R-:W5:Y:S04]  /*01d0*/  @!P0 LDG.E.64 R28, desc[UR8][R2.64+0x38] ;  /* 0x00003808021c8981 */ /* 0x000f68000c1e1b00 */
[----:B------:R-:W5:Y:S04]  /*01e0*/  @!P0 LDG.E.64 R26, desc[UR8][R2.64+0x40] ;  /* 0x00004008021a8981 */ /* 0x000f68000c1e1b00 */
[----:B------:R1:W5:Y:S01]  /*01f0*/  @!P0 LDG.E.64 R24, desc[UR8][R2.64+0x8] ;  /* 0x0000080802188981 */ /* 0x000362000c1e1b00 */
[----:B------:R-:W-:Y:S01]  /*0200*/  CS2R R18, SRZ ;  /* 0x0000000000127805 */ /* 0x000fe2000001ff00 */
[----:B0-----:R-:W-:Y:S01]  /*0210*/  VIADD R4, R0, 0xffffffe ;  /* 0x0ffffffe00047836 */ /* 0x001fe20000000000 */
[----:B------:R-:W-:-:S02]  /*0220*/  IABS R0, R11 ;  /* 0x0000000b00007213 */ /* 0x000fc40000000000 */
[----:B------:R-:W-:Y:S02]  /*0230*/  CS2R R16, SRZ ;  /* 0x0000000000107805 */ /* 0x000fe4000001ff00 */
[-C--:B------:R-:W-:Y:S01]  /*0240*/  LOP3.LUT R11, R11, R8.reuse, RZ, 0x3c, !PT ;  /* 0x000000080b0b7212 */ /* 0x080fe200078e3cff */
[----:B------:R0:W3:Y:S03]  /*0250*/  F2I.FTZ.U32.TRUNC.NTZ R5, R4 ;  /* 0x0000000400057305 */ /* 0x0000e6000021f000 */
[----:B------:R-:W-:Y:S02]  /*0260*/  ISETP.GE.AND P3, PT, R11, RZ, PT ;  /* 0x000000ff0b00720c */ /* 0x000fe40003f66270 */
[----:B-1----:R-:W-:Y:S01]  /*0270*/  IABS R2, R8 ;  /* 0x0000000800027213 */ /* 0x002fe20000000000 */
[----:B0-----:R-:W-:-:S04]  /*0280*/  IMAD.MOV.U32 R4, RZ, RZ, RZ ;  /* 0x000000ffff047224 */ /* 0x001fc800078e00ff */
[----:B------:R-:W-:Y:S02]  /*0290*/  IMAD.MOV R3, RZ, RZ, -R2 ;  /* 0x000000ffff037224 */ /* 0x000fe400078e0a02 */
[----:B---3--:R-:W-:-:S04]  /*02a0*/  IMAD.MOV R6, RZ, RZ, -R5 ;  /* 0x000000ffff067224 */ /* 0x008fc800078e0a05 */
[----:B------:R-:W-:-:S04]  /*02b0*/  IMAD R15, R6, R13, RZ ;  /* 0x0000000d060f7224 */ /* 0x000fc800078e02ff */
[----:B------:R-:W-:Y:S01]  /*02c0*/  IMAD.HI.U32 R5, R5, R15, R4 ;  /* 0x0000000f05057227 */ /* 0x000fe200078e0004 */
[----:B------:R-:W-:-:S05]  /*02d0*/  CS2R R14, SRZ ;  /* 0x00000000000e7805 */ /* 0x000fca000001ff00 */
[----:B------:R-:W-:-:S04]  /*02e0*/  IMAD.HI.U32 R6, R5, R0, RZ ;  /* 0x0000000005067227 */ /* 0x000fc800078e00ff */
[----:B------:R-:W-:-:S05]  /*02f0*/  IMAD R0, R6, R3, R0 ;  /* 0x0000000306007224 */ /* 0x000fca00078e0200 */
[----:B------:R-:W-:-:S13]  /*0300*/  ISETP.GT.U32.AND P2, PT, R13, R0, PT ;  /* 0x000000000d00720c */ /* 0x000fda0003f44070 */
[----:B------:R-:W-:Y:S02]  /*0310*/  @!P2 IMAD.IADD R0, R0, 0x1, -R13 ;  /* 0x000000010000a824 */ /* 0x000fe400078e0a0d */
[----:B------:R-:W-:Y:S01]  /*0320*/  @!P2 VIADD R6, R6, 0x1 ;  /* 0x000000010606a836 */ /* 0x000fe20000000000 */
[----:B------:R-:W-:Y:S02]  /*0330*/  ISETP.NE.AND P2, PT, R8, RZ, PT ;  /* 0x000000ff0800720c */ /* 0x000fe40003f45270 */
[----:B------:R-:W-:-:S13]  /*0340*/  ISETP.GE.U32.AND P1, PT, R0, R13, PT ;  /* 0x0000000d0000720c */ /* 0x000fda0003f26070 */
[----:B------:R-:W-:-:S04]  /*0350*/  @P1 VIADD R6, R6, 0x1 ;  /* 0x0000000106061836 */ /* 0x000fc80000000000 */
[----:B------:R-:W-:Y:S01]  /*0360*/  @!P3 IMAD.MOV R6, RZ, RZ, -R6 ;  /* 0x000000ffff06b224 */ /* 0x000fe200078e0a06 */
[----:B------:R-:W-:-:S04]  /*0370*/  @!P2 LOP3.LUT R6, RZ, R8, RZ, 0x33, !PT ;  /* 0x00000008ff06a212 */ /* 0x000fc800078e33ff */
[----:B------:R-:W-:Y:S02]  /*0380*/  ISETP.GE.AND P1, PT, R6, 0x1, PT ;  /* 0x000000010600780c */ /* 0x000fe40003f26270 */
[----:B--2---:R-:W-:-:S11]  /*0390*/  ISETP.NE.AND P0, PT, R10, RZ, !P0 ;  /* 0x000000ff0a00720c */ /* 0x004fd60004705270 */
[----:B------:R-:W-:Y:S05]  /*03a0*/  @!P1 BRA `(.L_x_0) ;  /* 0x0000001c00b49947 */ /* 0x000fea0003800000 */
[----:B------:R-:W0:Y:S01]  /*03b0*/  S2UR UR5, SR_CgaCtaId ;  /* 0x00000000000579c3 */ /* 0x000e220000008800 */
[----:B------:R-:W1:Y:S01]  /*03c0*/  LDCU UR6, c[0x0][0x388] ;  /* 0x00007100ff0677ac */ /* 0x000e620008000800 */
[----:B------:R-:W-:Y:S02]  /*03d0*/  CS2R R14, SRZ ;  /* 0x00000000000e7805 */ /* 0x000fe4000001ff00 */
[----:B------:R-:W-:Y:S02]  /*03e0*/  CS2R R16, SRZ ;  /* 0x0000000000107805 */ /* 0x000fe4000001ff00 */
[----:B------:R-:W-:Y:S01]  /*03f0*/  CS2R R18, SRZ ;  /* 0x0000000000127805 */ /* 0x000fe2000001ff00 */
[----:B------:R-:W-:Y:S01]  /*0400*/  UMOV UR4, 0x400 ;  /* 0x0000040000047882 */ /* 0x000fe20000000000 */
[----:B-1----:R-:W-:Y:S01]  /*0410*/  IMAD.U32 R4, RZ, RZ, UR6 ;  /* 0x00000006ff047e24 */ /* 0x002fe2000f8e00ff */
[----:B0-----:R-:W-:-:S06]  /*0420*/  ULEA UR4, UR5, UR4, 0x18 ;  /* 0x0000000405047291 */ /* 0x001fcc000f8ec0ff */
[----:B------:R-:W-:Y:S01]  /*0430*/  IMAD.U32 R5, RZ, RZ, UR4 ;  /* 0x00000004ff057e24 */ /* 0x000fe2000f8e00ff */
[----:B------:R-:W-:-:S03]  /*0440*/  UMOV UR4, URZ ;  /* 0x000000ff00047c82 */ /* 0x000fc60008000000 */
[----:B------:R-:W-:-:S07]  /*0450*/  IMAD R0, R9, 0x18, R5 ;  /* 0x0000001809007824 */ /* 0x000fce00078e0205 */
.L_x_39:
[----:B------:R-:W0:Y:S01]  /*0460*/  LDCU.64 UR6, c[0x0][0x380] ;  /* 0x00007000ff0677ac */ /* 0x000e220008000a00 */
[----:B------:R-:W-:Y:S01]  /*0470*/  IMAD R38, R8, UR4, RZ ;  /* 0x0000000408267c24 */ /* 0x000fe2000f8e02ff */
[----:B------:R-:W1:Y:S04]  /*0480*/  LDCU UR5, c[0x0][0x388] ;  /* 0x00007100ff0577ac */ /* 0x000e680008000800 */
[----:B------:R-:W-:Y:S02]  /*0490*/  IADD3 R11, PT, PT, R38, R9, RZ ;  /* 0x00000009260b7210 */ /* 0x000fe40007ffe0ff */
[----:B0-----:R-:W-:Y:S02]  /*04a0*/  ISETP.EQ.U32.AND P2, PT, RZ, UR6, PT ;  /* 0x00000006ff007c0c */ /* 0x001fe4000bf42070 */
[----:B-1----:R-:W-:-:S04]  /*04b0*/  ISETP.GE.AND P1, PT, R11, UR5, PT ;  /* 0x000000050b007c0c */ /* 0x002fc8000bf26270 */
[----:B------:R-:W-:-:S13]  /*04c0*/  ISETP.EQ.OR.EX P1, PT, RZ, UR7, P1, P2 ;  /* 0x00000007ff007c0c */ /* 0x000fda0008f22720 */
[----:B------:R-:W0:Y:S02]  /*04d0*/  @!P1 LDC.64 R2, c[0x0][0x380] ;  /* 0x0000e000ff029b82 */ /* 0x000e240000000a00 */
[----:B0-----:R-:W-:-:S05]  /*04e0*/  @!P1 IMAD.WIDE.U32 R2, R11, 0x60, R2 ;  /* 0x000000600b029825 */ /* 0x001fca00078e0002 */
[----:B------:R-:W2:Y:S04]  /*04f0*/  @!P1 LDG.E.64 R10, desc[UR8][R2.64+0x18] ;  /* 0x00001808020a9981 */ /* 0x000ea8000c1e1b00 */
[----:B------:R-:W3:Y:S04]  /*0500*/  @!P1 LDG.E.64 R12, desc[UR8][R2.64+0x20] ;  /* 0x00002008020c9981 */ /* 0x000ee8000c1e1b00 */
[----:B------:R-:W4:Y:S04]  /*0510*/  @!P1 LDG.E.64 R20, desc[UR8][R2.64+0x28] ;  /* 0x0000280802149981 */ /* 0x000f28000c1e1b00 */
[----:B------:R-:W4:Y:S01]  /*0520*/  @!P1 LDG.E.64 R22, desc[UR8][R2.64+0x8] ;  /* 0x0000080802169981 */ /* 0x000f22000c1e1b00 */
[----:B------:R-:W-:Y:S01]  /*0530*/  @!P1 MOV R39, 0x400 ;  /* 0x0000040000279802 */ /* 0x000fe20000000f00 */
[----:B------:R-:W-:Y:S01]  /*0540*/  IMAD R50, R8, 0x18, R5 ;  /* 0x0000001808327824 */ /* 0x000fe200078e0205 */
[----:B------:R-:W-:Y:S01]  /*0550*/  BSSY.RECONVERGENT B0, `(.L_x_1) ;  /* 0x00001cd000007945 */ /* 0x000fe20003800200 */
[----:B------:R-:W0:Y:S01]  /*0560*/  @!P1 S2R R40, SR_CgaCtaId ;  /* 0x0000000000289919 */ /* 0x000e220000008800 */
[----:B------:R-:W-:Y:S04]  /*0570*/  STS.64 [R0], RZ ;  /* 0x000000ff00007388 */ /* 0x000fe80000000a00 */
[----:B------:R-:W-:Y:S04]  /*0580*/  STS.64 [R0+0x8], RZ ;  /* 0x000008ff00007388 */ /* 0x000fe80000000a00 */
[----:B------:R1:W-:Y:S01]  /*0590*/  STS.64 [R0+0x10], RZ ;  /* 0x000010ff00007388 */ /* 0x0003e20000000a00 */
[----:B0-----:R-:W-:Y:S01]  /*05a0*/  @!P1 LEA R5, R40, R39, 0x18 ;  /* 0x0000002728059211 */ /* 0x001fe200078ec0ff */
[----:B------:R-:W-:-:S04]  /*05b0*/  IMAD R39, R9, 0x8, R50 ;  /* 0x0000000809277824 */ /* 0x000fc800078e0232 */
[----:B-1----:R-:W-:Y:S01]  /*05c0*/  @!P1 IMAD R0, R9, 0x18, R5 ;  /* 0x0000001809009824 */ /* 0x002fe200078e0205 */
[----:B------:R0:W-:Y:S04]  /*05d0*/  STS.64 [R39], RZ ;  /* 0x000000ff27007388 */ /* 0x0001e80000000a00 */
[----:B--2---:R0:W-:Y:S04]  /*05e0*/  @!P1 STS.64 [R0], R10 ;  /* 0x0000000a00009388 */ /* 0x0041e80000000a00 */
[----:B---3--:R0:W-:Y:S04]  /*05f0*/  @!P1 STS.64 [R0+0x8], R12 ;  /* 0x0000080c00009388 */ /* 0x0081e80000000a00 */
[----:B----4-:R0:W-:Y:S04]  /*0600*/  @!P1 STS.64 [R0+0x10], R20 ;  /* 0x0000101400009388 */ /* 0x0101e80000000a00 */
[----:B------:R0:W-:Y:S01]  /*0610*/  @!P1 STS.64 [R39], R22 ;  /* 0x0000001627009388 */ /* 0x0001e20000000a00 */
[----:B------:R-:W-:Y:S01]  /*0620*/  BAR.SYNC.DEFER_BLOCKING 0x0 ;  /* 0x0000000000007b1d */ /* 0x000fe20000010000 */
[----:B------:R-:W-:-:S13]  /*0630*/  ISETP.GE.OR P1, PT, R38, UR5, !P0 ;  /* 0x0000000526007c0c */ /* 0x000fda000c726670 */
[----:B0-----:R-:W-:Y:S05]  /*0640*/  @P1 BRA `(.L_x_2) ;  /* 0x0000001800f41947 */ /* 0x001fea0003800000 */
[----:B------:R-:W-:Y:S01]  /*0650*/  VIMNMX R51, PT, PT, R8, R4, PT ;  /* 0x0000000408337248 */ /* 0x000fe20003fe0100 */
[----:B------:R-:W-:-:S03]  /*0660*/  IMAD.MOV.U32 R2, RZ, RZ, RZ ;  /* 0x000000ffff027224 */ /* 0x000fc600078e00ff */
[C---:B------:R-:W-:Y:S02]  /*0670*/  ISETP.GE.AND P1, PT, R51.reuse, 0x2, PT ;  /* 0x000000023300780c */ /* 0x040fe40003f26270 */
[----:B------:R-:W-:-:S11]  /*0680*/  VIMNMX R51, PT, PT, R51, 0x1, !PT ;  /* 0x0000000133337848 */ /* 0x000fd60007fe0100 */
[----:B------:R-:W-:Y:S05]  /*0690*/  @!P1 BRA `(.L_x_3) ;  /* 0x0000001000a09947 */ /* 0x000fea0003800000 */
[----:B------:R-:W0:Y:S01]  /*06a0*/  S2UR UR6, SR_CgaCtaId ;  /* 0x00000000000679c3 */ /* 0x000e220000008800 */
[----:B------:R-:W-:Y:S01]  /*06b0*/  UMOV UR5, 0x400 ;  /* 0x0000040000057882 */ /* 0x000fe20000000000 */
[----:B------:R-:W-:Y:S01]  /*06c0*/  UIADD3 UR7, UPT, UPT, UR10, -UR4, URZ ;  /* 0x800000040a077290 */ /* 0x000fe2000fffe0ff */
[----:B------:R-:W-:Y:S01]  /*06d0*/  LOP3.LUT R13, R51, 0x7ffffffe, RZ, 0xc0, !PT ;  /* 0x7ffffffe330d7812 */ /* 0x000fe200078ec0ff */
[----:B------:R-:W-:-:S04]  /*06e0*/  VIADD R50, R50, 0x8 ;  /* 0x0000000832327836 */ /* 0x000fc80000000000 */
[----:B------:R-:W-:Y:S02]  /*06f0*/  IMAD R11, R8, UR7, R9 ;  /* 0x00000007080b7c24 */ /* 0x000fe4000f8e0209 */
[----:B------:R-:W-:Y:S02]  /*0700*/  IMAD.MOV R13, RZ, RZ, -R13 ;  /* 0x000000ffff0d7224 */ /* 0x000fe400078e0a0d */
[----:B------:R-:W-:Y:S02]  /*0710*/  VIADD R12, R11, 0xffffffff ;  /* 0xffffffff0b0c7836 */ /* 0x000fe40000000000 */
[----:B------:R-:W-:Y:S01]  /*0720*/  IMAD.MOV R11, RZ, RZ, -R11 ;  /* 0x000000ffff0b7224 */ /* 0x000fe200078e0a0b */
[----:B0-----:R-:W-:-:S06]  /*0730*/  ULEA UR5, UR6, UR5, 0x18 ;  /* 0x0000000506057291 */ /* 0x001fcc000f8ec0ff */
[----:B------:R-:W-:-:S04]  /*0740*/  IMAD.U32 R5, RZ, RZ, UR5 ;  /* 0x00000005ff057e24 */ /* 0x000fc8000f8e00ff */
[----:B------:R-:W-:-:S07]  /*0750*/  VIADD R10, R5, 0x20 ;  /* 0x00000020050a7836 */ /* 0x000fce0000000000 */
.L_x_28:
[----:B------:R-:W-:Y:S01]  /*0760*/  ISETP.NE.AND P1, PT, R12, -0x1, PT ;  /* 0xffffffff0c00780c */ /* 0x000fe20003f25270 */
[----:B------:R-:W-:-:S12]  /*0770*/  BSSY.RECONVERGENT B2, `(.L_x_4) ;  /* 0x0000088000027945 */ /* 0x000fd80003800200 */
[----:B------:R-:W-:Y:S05]  /*0780*/  @!P1 BRA `(.L_x_5) ;  /* 0x0000000800189947 */ /* 0x000fea0003800000 */
[----:B------:R-:W0:Y:S02]  /*0790*/  LDS.64 R38, [R50+-0x8] ;  /* 0xfffff80032267984 */ /* 0x000e240000000a00 */
[----:B0-----:R-:W-:-:S14]  /*07a0*/  DSETP.GT.AND P1, PT, R38, RZ, PT ;  /* 0x000000ff2600722a */ /* 0x001fdc0003f24000 */
[----:B------:R-:W-:Y:S05]  /*07b0*/  @!P1 BRA `(.L_x_5) ;  /* 0x00000008000c9947 */ /* 0x000fea0003800000 */
[----:B------:R-:W0:Y:S01]  /*07c0*/  LDS.128 R20, [R10+-0x20] ;  /* 0xffffe0000a147984 */ /* 0x000e220000000c00 */
[----:B------:R-:W-:Y:S01]  /*07d0*/  UMOV UR6, 0x78b58c40 ;  /* 0x78b58c4000067882 */ /* 0x000fe20000000000 */
[----:B------:R-:W-:Y:S02]  /*07e0*/  UMOV UR7, 0x4415af1d ;  /* 0x4415af1d00077882 */ /* 0x000fe40000000000 */
[----:B------:R-:W1:Y:S01]  /*07f0*/  LDS.64 R2, [R10+-0x10] ;  /* 0xfffff0000a027984 */ /* 0x000e620000000a00 */
[----:B0----5:R-:W-:Y:S02]  /*0800*/  DADD R22, R22, -R34 ;  /* 0x0000000016167229 */ /* 0x021fe40000000822 */
[----:B------:R-:W-:Y:S02]  /*0810*/  DADD R20, R20, -R36 ;  /* 0x0000000014147229 */ /* 0x000fe40000000824 */
[----:B-1----:R-:W-:-:S04]  /*0820*/  DADD R2, R2, -R32 ;  /* 0x0000000002027229 */ /* 0x002fc80000000820 */
[----:B------:R-:W-:-:S08]  /*0830*/  DMUL R40, R22, R22 ;  /* 0x0000001616287228 */ /* 0x000fd00000000000 */
[----:B------:R-:W-:-:S08]  /*0840*/  DFMA R40, R20, R20, R40 ;  /* 0x000000141428722b */ /* 0x000fd00000000028 */
[----:B------:R-:W-:-:S08]  /*0850*/  DFMA R40, R2, R2, R40 ;  /* 0x000000020228722b */ /* 0x000fd00000000028 */
[----:B------:R-:W-:-:S08]  /*0860*/  DADD R54, R40, 0.25 ;  /* 0x3fd0000028367429 */ /* 0x000fd00000000000 */
[----:B------:R-:W-:-:S14]  /*0870*/  DSETP.GE.AND P1, PT, R54, UR6, PT ;  /* 0x0000000636007e2a */ /* 0x000fdc000bf26000 */
[----:B------:R-:W-:Y:S05]  /*0880*/  @!P1 BRA `(.L_x_5) ;  /* 0x0000000400d89947 */ /* 0x000fea0003800000 */
[----:B------:R-:W0:Y:S01]  /*0890*/  MUFU.RSQ64H R53, R55 ;  /* 0x0000003700357308 */ /* 0x000e220000001c00 */
[----:B------:R-:W-:Y:S01]  /*08a0*/  VIADD R52, R55, 0xfcb00000 ;  /* 0xfcb0000037347836 */ /* 0x000fe20000000000 */
[----:B------:R-:W-:Y:S01]  /*08b0*/  MOV R40, 0x0 ;  /* 0x0000000000287802 */ /* 0x000fe20000000f00 */
[----:B------:R-:W-:Y:S01]  /*08c0*/  IMAD.MOV.U32 R41, RZ, RZ, 0x3fd80000 ;  /* 0x3fd80000ff297424 */ /* 0x000fe200078e00ff */
[----:B------:R-:W-:Y:S02]  /*08d0*/  BSSY.RECONVERGENT B1, `(.L_x_6) ;  /* 0x0000014000017945 */ /* 0x000fe40003800200 */
[----:B------:R-:W-:Y:S01]  /*08e0*/  ISETP.GE.U32.AND P1, PT, R52, 0x7ca00000, PT ;  /* 0x7ca000003400780c */ /* 0x000fe20003f26070 */
[----:B0-----:R-:W-:-:S08]  /*08f0*/  DMUL R42, R52, R52 ;  /* 0x00000034342a7228 */ /* 0x001fd00000000000 */
[----:B------:R-:W-:-:S08]  /*0900*/  DFMA R42, R54, -R42, 1 ;  /* 0x3ff00000362a742b */ /* 0x000fd0000000082a */
[----:B------:R-:W-:Y:S02]  /*0910*/  DFMA R40, R42, R40, 0.5 ;  /* 0x3fe000002a28742b */ /* 0x000fe40000000028 */
[----:B------:R-:W-:-:S08]  /*0920*/  DMUL R42, R52, R42 ;  /* 0x0000002a342a7228 */ /* 0x000fd00000000000 */
[----:B------:R-:W-:-:S08]  /*0930*/  DFMA R40, R40, R42, R52 ;  /* 0x0000002a2828722b */ /* 0x000fd00000000034 */
[----:B------:R-:W-:Y:S02]  /*0940*/  DMUL R44, R54, R40 ;  /* 0x00000028362c7228 */ /* 0x000fe40000000000 */
[----:B------:R-:W-:Y:S02]  /*0950*/  VIADD R43, R41, 0xfff00000 ;  /* 0xfff00000292b7836 */ /* 0x000fe40000000000 */
[----:B------:R-:W-:-:S04]  /*0960*/  IMAD.MOV.U32 R42, RZ, RZ, R40 ;  /* 0x000000ffff2a7224 */ /* 0x000fc800078e0028 */
[----:B------:R-:W-:-:S08]  /*0970*/  DFMA R46, R44, -R44, R54 ;  /* 0x8000002c2c2e722b */ /* 0x000fd00000000036 */
[----:B------:R-:W-:Y:S01]  /*0980*/  DFMA R48, R46, R42, R44 ;  /* 0x0000002a2e30722b */ /* 0x000fe2000000002c */
[----:B------:R-:W-:Y:S10]  /*0990*/  @!P1 BRA `(.L_x_7) ;  /* 0x00000000001c9947 */ /* 0x000ff40003800000 */
[----:B------:R-:W-:Y:S01]  /*09a0*/  IMAD.MOV.U32 R42, RZ, RZ, R40 ;  /* 0x000000ffff2a7224 */ /* 0x000fe200078e0028 */
[----:B------:R-:W-:Y:S01]  /*09b0*/  MOV R48, 0x9f0 ;  /* 0x000009f000307802 */ /* 0x000fe20000000f00 */
[----:B------:R-:W-:Y:S02]  /*09c0*/  IMAD.MOV.U32 R40, RZ, RZ, R54 ;  /* 0x000000ffff287224 */ /* 0x000fe400078e0036 */
[----:B------:R-:W-:-:S07]  /*09d0*/  IMAD.MOV.U32 R41, RZ, RZ, R55 ;  /* 0x000000ffff297224 */ /* 0x000fce00078e0037 */
[----:B------:R-:W-:Y:S05]  /*09e0*/  CALL.REL.NOINC `($__internal_1_$__cuda_sm20_dsqrt_rn_f64_mediumpath_v1) ;  /* 0x0000001c00e87944 */ /* 0x000fea0003c00000 */
[----:B------:R-:W-:Y:S02]  /*09f0*/  IMAD.MOV.U32 R48, RZ, RZ, R40 ;  /* 0x000000ffff307224 */ /* 0x000fe400078e0028 */
[----:B------:R-:W-:-:S07]  /*0a00*/  IMAD.MOV.U32 R49, RZ, RZ, R41 ;  /* 0x000000ffff317224 */ /* 0x000fce00078e0029 */
.L_x_7:
[----:B------:R-:W-:Y:S05]  /*0a10*/  BSYNC.RECONVERGENT B1 ;  /* 0x0000000000017941 */ /* 0x000fea0003800200 */
.L_x_6:
[----:B------:R-:W-:Y:S01]  /*0a20*/  DMUL R42, R54, R48 ;  /* 0x00000030362a7228 */ /* 0x000fe20000000000 */
[----:B------:R-:W-:Y:S01]  /*0a30*/  IMAD.MOV.U32 R40, RZ, RZ, 0x1 ;  /* 0x00000001ff287424 */ /* 0x000fe200078e00ff */
[----:B------:R-:W-:Y:S01]  /*0a40*/  UMOV UR6, 0xffed8acc ;  /* 0xffed8acc00067882 */ /* 0x000fe20000000000 */
[----:B------:R-:W-:Y:S01]  /*0a50*/  UMOV UR7, 0x3dd2589e ;  /* 0x3dd2589e00077882 */ /* 0x000fe20000000000 */
[----:B------:R-:W-:Y:S02]  /*0a60*/  BSSY.RECONVERGENT B3, `(.L_x_8) ;  /* 0x0000014000037945 */ /* 0x000fe40003800200 */
[----:B------:R-:W0:Y:S02]  /*0a70*/  MUFU.RCP64H R41, R43 ;  /* 0x0000002b00297308 */ /* 0x000e240000001800 */
[----:B0-----:R-:W-:-:S08]  /*0a80*/  DFMA R44, -R42, R40, 1 ;  /* 0x3ff000002a2c742b */ /* 0x001fd00000000128 */
[----:B------:R-:W-:-:S08]  /*0a90*/  DFMA R44, R44, R44, R44 ;  /* 0x0000002c2c2c722b */ /* 0x000fd0000000002c */
[----:B------:R-:W-:Y:S02]  /*0aa0*/  DFMA R40, R40, R44, R40 ;  /* 0x0000002c2828722b */ /* 0x000fe40000000028 */
[----:B------:R-:W-:-:S06]  /*0ab0*/  DMUL R44, R24, UR6 ;  /* 0x00000006182c7c28 */ /* 0x000fcc0008000000 */
[----:B------:R-:W-:Y:S02]  /*0ac0*/  DFMA R46, -R42, R40, 1 ;  /* 0x3ff000002a2e742b */ /* 0x000fe40000000128 */
[----:B------:R-:W-:-:S06]  /*0ad0*/  DMUL R44, R38, R44 ;  /* 0x0000002c262c7228 */ /* 0x000fcc0000000000 */
[----:B------:R-:W-:-:S04]  /*0ae0*/  DFMA R46, R40, R46, R40 ;  /* 0x0000002e282e722b */ /* 0x000fc80000000028 */
[----:B------:R-:W-:-:S04]  /*0af0*/  FSETP.GEU.AND P2, PT, |R45|, 6.5827683646048100446e-37, PT ;  /* 0x036000002d00780b */ /* 0x000fc80003f4e200 */
[----:B------:R-:W-:-:S08]  /*0b00*/  DMUL R38, R44, R46 ;  /* 0x0000002e2c267228 */ /* 0x000fd00000000000 */
[----:B------:R-:W-:-:S08]  /*0b10*/  DFMA R40, -R42, R38, R44 ;  /* 0x000000262a28722b */ /* 0x000fd0000000012c */
[----:B------:R-:W-:-:S10]  /*0b20*/  DFMA R38, R46, R40, R38 ;  /* 0x000000282e26722b */ /* 0x000fd40000000026 */
[----:B------:R-:W-:-:S05]  /*0b30*/  FFMA R40, RZ, R43, R39 ;  /* 0x0000002bff287223 */ /* 0x000fca0000000027 */
[----:B------:R-:W-:-:S13]  /*0b40*/  FSETP.GT.AND P1, PT, |R40|, 1.469367938527859385e-39, PT ;  /* 0x001000002800780b */ /* 0x000fda0003f24200 */
[----:B------:R-:W-:Y:S05]  /*0b50*/  @P1 BRA P2, `(.L_x_9) ;  /* 0x0000000000101947 */ /* 0x000fea0001000000 */
[----:B------:R-:W-:-:S07]  /*0b60*/  MOV R52, 0xb80 ;  /* 0x00000b8000347802 */ /* 0x000fce0000000f00 */
[----:B------:R-:W-:Y:S05]  /*0b70*/  CALL.REL.NOINC `($__internal_0_$__cuda_sm20_div_rn_f64_full) ;  /* 0x0000001800187944 */ /* 0x000fea0003c00000 */
[----:B------:R-:W-:Y:S01]  /*0b80*/  MOV R38, R58 ;  /* 0x0000003a00267202 */ /* 0x000fe20000000f00 */
[----:B------:R-:W-:-:S07]  /*0b90*/  IMAD.MOV.U32 R39, RZ, RZ, R59 ;  /* 0x000000ffff277224 */ /* 0x000fce00078e003b */
.L_x_9:
[----:B------:R-:W-:Y:S05]  /*0ba0*/  BSYNC.RECONVERGENT B3 ;  /* 0x0000000000037941 */ /* 0x000fea0003800200 */
.L_x_8:
[----:B------:R-:W0:Y:S01]  /*0bb0*/  MUFU.RCP64H R41, R25 ;  /* 0x0000001900297308 */ /* 0x000e220000001800 */
[----:B------:R-:W-:Y:S01]  /*0bc0*/  IMAD.MOV.U32 R40, RZ, RZ, 0x1 ;  /* 0x00000001ff287424 */ /* 0x000fe200078e00ff */
[----:B------:R-:W-:Y:S01]  /*0bd0*/  DMUL R44, R20, R38 ;  /* 0x00000026142c7228 */ /* 0x000fe20000000000 */
[----:B------:R-:W-:Y:S09]  /*0be0*/  BSSY.RECONVERGENT B3, `(.L_x_10) ;  /* 0x0000011000037945 */ /* 0x000ff20003800200 */
[----:B------:R-:W-:Y:S01]  /*0bf0*/  FSETP.GEU.AND P2, PT, |R45|, 6.5827683646048100446e-37, PT ;  /* 0x036000002d00780b */ /* 0x000fe20003f4e200 */
[----:B0-----:R-:W-:-:S08]  /*0c00*/  DFMA R42, R40, -R24, 1 ;  /* 0x3ff00000282a742b */ /* 0x001fd00000000818 */
[----:B------:R-:W-:-:S08]  /*0c10*/  DFMA R42, R42, R42, R42 ;  /* 0x0000002a2a2a722b */ /* 0x000fd0000000002a */
[----:B------:R-:W-:-:S08]  /*0c20*/  DFMA R42, R40, R42, R40 ;  /* 0x0000002a282a722b */ /* 0x000fd00000000028 */
[----:B------:R-:W-:-:S08]  /*0c30*/  DFMA R40, R42, -R24, 1 ;  /* 0x3ff000002a28742b */ /* 0x000fd00000000818 */
[----:B------:R-:W-:-:S08]  /*0c40*/  DFMA R40, R42, R40, R42 ;  /* 0x000000282a28722b */ /* 0x000fd0000000002a */
[----:B------:R-:W-:-:S08]  /*0c50*/  DMUL R58, R44, R40 ;  /* 0x000000282c3a7228 */ /* 0x000fd00000000000 */
[----:B------:R-:W-:-:S08]  /*0c60*/  DFMA R20, R58, -R24, R44 ;  /* 0x800000183a14722b */ /* 0x000fd0000000002c */
[----:B------:R-:W-:-:S10]  /*0c70*/  DFMA R58, R40, R20, R58 ;  /* 0x00000014283a722b */ /* 0x000fd4000000003a */
[----:B------:R-:W-:-:S05]  /*0c80*/  FFMA R20, RZ, R25, R59 ;  /* 0x00000019ff147223 */ /* 0x000fca000000003b */
[----:B------:R-:W-:-:S13]  /*0c90*/  FSETP.GT.AND P1, PT, |R20|, 1.469367938527859385e-39, PT ;  /* 0x001000001400780b */ /* 0x000fda0003f24200 */
[----:B------:R-:W-:Y:S05]  /*0ca0*/  @P1 BRA P2, `(.L_x_11) ;  /* 0x0000000000101947 */ /* 0x000fea0001000000 */
[----:B------:R-:W-:Y:S01]  /*0cb0*/  IMAD.MOV.U32 R42, RZ, RZ, R24 ;  /* 0x000000ffff2a7224 */ /* 0x000fe200078e0018 */
[----:B------:R-:W-:Y:S01]  /*0cc0*/  MOV R52, 0xcf0 ;  /* 0x00000cf000347802 */ /* 0x000fe20000000f00 */
[----:B------:R-:W-:-:S07]  /*0cd0*/  IMAD.MOV.U32 R43, RZ, RZ, R25 ;  /* 0x000000ffff2b7224 */ /* 0x000fce00078e0019 */
[----:B------:R-:W-:Y:S05]  /*0ce0*/  CALL.REL.NOINC `($__internal_0_$__cuda_sm20_div_rn_f64_full) ;  /* 0x0000001400bc7944 */ /* 0x000fea0003c00000 */
.L_x_11:
[----:B------:R-:W-:Y:S05]  /*0cf0*/  BSYNC.RECONVERGENT B3 ;  /* 0x0000000000037941 */ /* 0x000fea0003800200 */
.L_x_10:
[----:B------:R-:W0:Y:S01]  /*0d00*/  MUFU.RCP64H R21, R25 ;  /* 0x0000001900157308 */ /* 0x000e220000001800 */
[----:B------:R-:W-:Y:S01]  /*0d10*/  IMAD.MOV.U32 R20, RZ, RZ, 0x1 ;  /* 0x00000001ff147424 */ /* 0x000fe200078e00ff */
[----:B------:R-:W-:Y:S01]  /*0d20*/  DMUL R44, R22, R38 ;  /* 0x00000026162c7228 */ /* 0x000fe20000000000 */
[----:B------:R-:W-:Y:S01]  /*0d30*/  BSSY.RECONVERGENT B3, `(.L_x_12) ;  /* 0x0000014000037945 */ /* 0x000fe20003800200 */
[----:B------:R-:W-:-:S08]  /*0d40*/  DADD R14, R14, R58 ;  /* 0x000000000e0e7229 */ /* 0x000fd0000000003a */
        /* <DEDUP_REMOVED lines=16> */
[----:B------:R-:W-:Y:S02]  /*0e50*/  IMAD.MOV.U32 R20, RZ, RZ, R58 ;  /* 0x000000ffff147224 */ /* 0x000fe400078e003a */
[----:B------:R-:W-:-:S07]  /*0e60*/  IMAD.MOV.U32 R21, RZ, RZ, R59 ;  /* 0x000000ffff157224 */ /* 0x000fce00078e003b */
.L_x_13:
[----:B------:R-:W-:Y:S05]  /*0e70*/  BSYNC.RECONVERGENT B3 ;  /* 0x0000000000037941 */ /* 0x000fea0003800200 */
.L_x_12:
[----:B------:R-:W0:Y:S01]  /*0e80*/  MUFU.RCP64H R23, R25 ;  /* 0x0000001900177308 */ /* 0x000e220000001800 */
[----:B------:R-:W-:Y:S01]  /*0e90*/  MOV R22, 0x1 ;  /* 0x0000000100167802 */ /* 0x000fe20000000f00 */
        /* <DEDUP_REMOVED lines=19> */
.L_x_15:
[----:B------:R-:W-:Y:S05]  /*0fd0*/  BSYNC.RECONVERGENT B3 ;  /* 0x0000000000037941 */ /* 0x000fea0003800200 */
.L_x_14:
[----:B------:R-:W-:-:S11]  /*0fe0*/  DADD R18, R18, R58 ;  /* 0x0000000012127229 */ /* 0x000fd6000000003a */
.L_x_5:
[----:B------:R-:W-:Y:S05]  /*0ff0*/  BSYNC.RECONVERGENT B2 ;  /* 0x0000000000027941 */ /* 0x000fea0003800200 */
.L_x_4:
[----:B------:R-:W-:Y:S01]  /*1000*/  ISETP.NE.AND P1, PT, R11, -0x1, PT ;  /* 0xffffffff0b00780c */ /* 0x000fe20003f25270 */
[----:B------:R-:W-:-:S12]  /*1010*/  BSSY.RECONVERGENT B2, `(.L_x_16) ;  /* 0x0000088000027945 */ /* 0x000fd80003800200 */
[----:B------:R-:W-:Y:S05]  /*1020*/  @!P1 BRA `(.L_x_17) ;  /* 0x0000000800189947 */ /* 0x000fea0003800000 */
[----:B------:R-:W0:Y:S02]  /*1030*/  LDS.64 R2, [R50] ;  /* 0x0000000032027984 */ /* 0x000e240000000a00 */
[----:B0-----:R-:W-:-:S14]  /*1040*/  DSETP.GT.AND P1, PT, R2, RZ, PT ;  /* 0x000000ff0200722a */ /* 0x001fdc0003f24000 */
[----:B------:R-:W-:Y:S05]  /*1050*/  @!P1 BRA `(.L_x_17) ;  /* 0x00000008000c9947 */ /* 0x000fea0003800000 */
[----:B------:R-:W0:Y:S01]  /*1060*/  LDS.128 R20, [R10] ;  /* 0x000000000a147984 */ /* 0x000e220000000c00 */
        /* <DEDUP_REMOVED lines=14> */
[----:B------:R-:W-:Y:S01]  /*1150*/  BSSY.RECONVERGENT B1, `(.L_x_18) ;  /* 0x0000016000017945 */ /* 0x000fe20003800200 */
[----:B------:R-:W-:Y:S02]  /*1160*/  IMAD.MOV.U32 R40, RZ, RZ, 0x0 ;  /* 0x00000000ff287424 */ /* 0x000fe400078e00ff */
[----:B------:R-:W-:Y:S01]  /*1170*/  IMAD.MOV.U32 R41, RZ, RZ, 0x3fd80000 ;  /* 0x3fd80000ff297424 */ /* 0x000fe200078e00ff */
        /* <DEDUP_REMOVED lines=13> */
[----:B------:R-:W-:Y:S01]  /*1250*/  MOV R41, R55 ;  /* 0x0000003700297202 */ /* 0x000fe20000000f00 */
[----:B------:R-:W-:Y:S01]  /*1260*/  IMAD.MOV.U32 R40, RZ, RZ, R54 ;  /* 0x000000ffff287224 */ /* 0x000fe200078e0036 */
[----:B------:R-:W-:-:S07]  /*1270*/  MOV R48, 0x1290 ;  /* 0x0000129000307802 */ /* 0x000fce0000000f00 */
[----:B------:R-:W-:Y:S05]  /*1280*/  CALL.REL.NOINC `($__internal_1_$__cuda_sm20_dsqrt_rn_f64_mediumpath_v1) ;  /* 0x0000001400c07944 */ /* 0x000fea0003c00000 */
[----:B------:R-:W-:Y:S02]  /*1290*/  IMAD.MOV.U32 R48, RZ, RZ, R40 ;  /* 0x000000ffff307224 */ /* 0x000fe400078e0028 */
[----:B------:R-:W-:-:S07]  /*12a0*/  IMAD.MOV.U32 R49, RZ, RZ, R41 ;  /* 0x000000ffff317224 */ /* 0x000fce00078e0029 */
.L_x_19:
[----:B------:R-:W-:Y:S05]  /*12b0*/  BSYNC.RECONVERGENT B1 ;  /* 0x0000000000017941 */ /* 0x000fea0003800200 */
.L_x_18:
[----:B------:R-:W-:Y:S01]  /*12c0*/  DMUL R42, R54, R48 ;  /* 0x00000030362a7228 */ /* 0x000fe20000000000 */
[----:B------:R-:W-:Y:S01]  /*12d0*/  IMAD.MOV.U32 R46, RZ, RZ, 0x1 ;  /* 0x00000001ff2e7424 */ /* 0x000fe200078e00ff */
[----:B------:R-:W-:Y:S01]  /*12e0*/  UMOV UR6, 0xffed8acc ;  /* 0xffed8acc00067882 */ /* 0x000fe20000000000 */
[----:B------:R-:W-:Y:S01]  /*12f0*/  UMOV UR7, 0x3dd2589e ;  /* 0x3dd2589e00077882 */ /* 0x000fe20000000000 */
[----:B------:R-:W-:Y:S01]  /*1300*/  BSSY.RECONVERGENT B3, `(.L_x_20) ;  /* 0x0000014000037945 */ /* 0x000fe20003800200 */
[----:B------:R-:W-:Y:S01]  /*1310*/  DMUL R44, R24, UR6 ;  /* 0x00000006182c7c28 */ /* 0x000fe20008000000 */
[----:B------:R-:W0:Y:S07]  /*1320*/  MUFU.RCP64H R47, R43 ;  /* 0x0000002b002f7308 */ /* 0x000e2e0000001800 */
[----:B------:R-:W-:-:S02]  /*1330*/  DMUL R44, R44, R2 ;  /* 0x000000022c2c7228 */ /* 0x000fc40000000000 */
[----:B0-----:R-:W-:-:S08]  /*1340*/  DFMA R40, -R42, R46, 1 ;  /* 0x3ff000002a28742b */ /* 0x001fd0000000012e */
[----:B------:R-:W-:Y:S01]  /*1350*/  FSETP.GEU.AND P2, PT, |R45|, 6.5827683646048100446e-37, PT ;  /* 0x036000002d00780b */ /* 0x000fe20003f4e200 */
[----:B------:R-:W-:-:S08]  /*1360*/  DFMA R40, R40, R40, R40 ;  /* 0x000000282828722b */ /* 0x000fd00000000028 */
[----:B------:R-:W-:-:S08]  /*1370*/  DFMA R46, R46, R40, R46 ;  /* 0x000000282e2e722b */ /* 0x000fd0000000002e */
[----:B------:R-:W-:-:S08]  /*1380*/  DFMA R40, -R42, R46, 1 ;  /* 0x3ff000002a28742b */ /* 0x000fd0000000012e */
[----:B------:R-:W-:-:S08]  /*1390*/  DFMA R46, R46, R40, R46 ;  /* 0x000000282e2e722b */ /* 0x000fd0000000002e */
        /* <DEDUP_REMOVED lines=8> */
[----:B------:R-:W-:Y:S02]  /*1420*/  IMAD.MOV.U32 R2, RZ, RZ, R58 ;  /* 0x000000ffff027224 */ /* 0x000fe400078e003a */
[----:B------:R-:W-:-:S07]  /*1430*/  IMAD.MOV.U32 R3, RZ, RZ, R59 ;  /* 0x000000ffff037224 */ /* 0x000fce00078e003b */
.L_x_21:
[----:B------:R-:W-:Y:S05]  /*1440*/  BSYNC.RECONVERGENT B3 ;  /* 0x0000000000037941 */ /* 0x000fea0003800200 */
.L_x_20:
        /* <DEDUP_REMOVED lines=20> */
.L_x_23:
[----:B------:R-:W-:Y:S05]  /*1590*/  BSYNC.RECONVERGENT B3 ;  /* 0x0000000000037941 */ /* 0x000fea0003800200 */
.L_x_22:
        /* <DEDUP_REMOVED lines=17> */
[----:B------:R-:W-:Y:S01]  /*16b0*/  MOV R42, R24 ;  /* 0x00000018002a7202 */ /* 0x000fe20000000f00 */
[----:B------:R-:W-:Y:S01]  /*16c0*/  IMAD.MOV.U32 R43, RZ, RZ, R25 ;  /* 0x000000ffff2b7224 */ /* 0x000fe200078e0019 */
[----:B------:R-:W-:-:S07]  /*16d0*/  MOV R52, 0x16f0 ;  /* 0x000016f000347802 */ /* 0x000fce0000000f00 */
[----:B------:R-:W-:Y:S05]  /*16e0*/  CALL.REL.NOINC `($__internal_0_$__cuda_sm20_div_rn_f64_full) ;  /* 0x0000000c003c7944 */ /* 0x000fea0003c00000 */
[----:B------:R-:W-:Y:S02]  /*16f0*/  IMAD.MOV.U32 R20, RZ, RZ, R58 ;  /* 0x000000ffff147224 */ /* 0x000fe400078e003a */
[----:B------:R-:W-:-:S07]  /*1700*/  IMAD.MOV.U32 R21, RZ, RZ, R59 ;  /* 0x000000ffff157224 */ /* 0x000fce00078e003b */
.L_x_25:
[----:B------:R-:W-:Y:S05]  /*1710*/  BSYNC.RECONVERGENT B3 ;  /* 0x0000000000037941 */ /* 0x000fea0003800200 */
.L_x_24:
        /* <DEDUP_REMOVED lines=21> */
.L_x_27:
[----:B------:R-:W-:Y:S05]  /*1870*/  BSYNC.RECONVERGENT B3 ;  /* 0x0000000000037941 */ /* 0x000fea0003800200 */
.L_x_26:
[----:B------:R-:W-:-:S11]  /*1880*/  DADD R18, R18, R58 ;  /* 0x0000000012127229 */ /* 0x000fd6000000003a */
.L_x_17:
[----:B------:R-:W-:Y:S05]  /*1890*/  BSYNC.RECONVERGENT B2 ;  /* 0x0000000000027941 */ /* 0x000fea0003800200 */
.L_x_16:
[----:B------:R-:W-:Y:S01]  /*18a0*/  VIADD R13, R13, 0x2 ;  /* 0x000000020d0d7836 */ /* 0x000fe20000000000 */
[----:B------:R-:W-:Y:S01]  /*18b0*/  IADD3 R10, PT, PT, R10, 0x30, RZ ;  /* 0x000000300a0a7810 */ /* 0x000fe20007ffe0ff */
[----:B------:R-:W-:Y:S02]  /*18c0*/  VIADD R12, R12, 0xfffffffe ;  /* 0xfffffffe0c0c7836 */ /* 0x000fe40000000000 */
[----:B------:R-:W-:Y:S01]  /*18d0*/  VIADD R11, R11, 0x2 ;  /* 0x000000020b0b7836 */ /* 0x000fe20000000000 */
[----:B------:R-:W-:Y:S01]  /*18e0*/  ISETP.NE.AND P1, PT, R13, RZ, PT ;  /* 0x000000ff0d00720c */ /* 0x000fe20003f25270 */
[----:B------:R-:W-:-:S12]  /*18f0*/  VIADD R50, R50, 0x10 ;  /* 0x0000001032327836 */ /* 0x000fd80000000000 */
[----:B------:R-:W-:Y:S05]  /*1900*/  @P1 BRA `(.L_x_28) ;  /* 0xffffffec00941947 */ /* 0x000fea000383ffff */
[----:B------:R-:W-:-:S07]  /*1910*/  LOP3.LUT R2, R51, 0x7ffffffe, RZ, 0xc0, !PT ;  /* 0x7ffffffe33027812 */ /* 0x000fce00078ec0ff */
.L_x_3:
[----:B------:R-:W-:Y:S01]  /*1920*/  IMAD R10, R8, UR4, R2 ;  /* 0x00000004080a7c24 */ /* 0x000fe2000f8e0202 */
[----:B------:R-:W-:-:S04]  /*1930*/  LOP3.LUT R51, R51, 0x1, RZ, 0xc0, !PT ;  /* 0x0000000133337812 */ /* 0x000fc800078ec0ff */
[----:B------:R-:W-:-:S04]  /*1940*/  ISETP.NE.AND P1, PT, R10, R7, PT ;  /* 0x000000070a00720c */ /* 0x000fc80003f25270 */
[----:B------:R-:W-:-:S13]  /*1950*/  ISETP.NE.U32.OR P1, PT, R51, 0x1, !P1 ;  /* 0x000000013300780c */ /* 0x000fda0004f25470 */
[----:B------:R-:W-:Y:S05]  /*1960*/  @P1 BRA `(.L_x_2) ;  /* 0x00000008002c1947 */ /* 0x000fea0003800000 */
[----:B------:R-:W0:Y:S01]  /*1970*/  S2UR UR6, SR_CgaCtaId ;  /* 0x00000000000679c3 */ /* 0x000e220000008800 */
[----:B------:R-:W-:Y:S02]  /*1980*/  UMOV UR5, 0x400 ;  /* 0x0000040000057882 */ /* 0x000fe40000000000 */
[----:B0-----:R-:W-:-:S06]  /*1990*/  ULEA UR5, UR6, UR5, 0x18 ;  /* 0x0000000506057291 */ /* 0x001fcc000f8ec0ff */
[----:B------:R-:W-:-:S04]  /*19a0*/  IMAD.U32 R5, RZ, RZ, UR5 ;  /* 0x00000005ff057e24 */ /* 0x000fc8000f8e00ff */
[----:B------:R-:W-:-:S04]  /*19b0*/  IMAD R3, R8, 0x18, R5 ;  /* 0x0000001808037824 */ /* 0x000fc800078e0205 */
[----:B------:R-:W-:-:S06]  /*19c0*/  IMAD R10, R2, 0x8, R3 ;  /* 0x00000008020a7824 */ /* 0x000fcc00078e0203 */
[----:B------:R-:W0:Y:S02]  /*19d0*/  LDS.64 R10, [R10] ;  /* 0x000000000a0a7984 */ /* 0x000e240000000a00 */
[----:B0-----:R-:W-:-:S14]  /*19e0*/  DSETP.GT.AND P1, PT, R10, RZ, PT ;  /* 0x000000ff0a00722a */ /* 0x001fdc0003f24000 */
[----:B------:R-:W-:Y:S05]  /*19f0*/  @!P1 BRA `(.L_x_2) ;  /* 0x0000000800089947 */ /* 0x000fea0003800000 */
[----:B------:R-:W-:Y:S01]  /*1a00*/  IMAD R38, R2, 0x18, R5 ;  /* 0x0000001802267824 */ /* 0x000fe200078e0205 */
[----:B------:R-:W-:Y:S01]  /*1a10*/  UMOV UR6, 0x78b58c40 ;  /* 0x78b58c4000067882 */ /* 0x000fe20000000000 */
[----:B------:R-:W-:-:S03]  /*1a20*/  UMOV UR7, 0x4415af1d ;  /* 0x4415af1d00077882 */ /* 0x000fc60000000000 */
[----:B------:R-:W0:Y:S04]  /*1a30*/  LDS.128 R20, [R38] ;  /* 0x0000000026147984 */ /* 0x000e280000000c00 */
[----:B------:R-:W1:Y:S01]  /*1a40*/  LDS.64 R2, [R38+0x10] ;  /* 0x0000100026027984 */ /* 0x000e620000000a00 */
[----:B0----5:R-:W-:Y:S02]  /*1a50*/  DADD R22, -R34, R22 ;  /* 0x0000000022167229 */ /* 0x021fe40000000116 */
        /* <DEDUP_REMOVED lines=20> */
[----:B------:R-:W-:Y:S01]  /*1ba0*/  VIADD R43, R39, 0xfff00000 ;  /* 0xfff00000272b7836 */ /* 0x000fe20000000000 */
[----:B------:R-:W-:-:S05]  /*1bb0*/  MOV R42, R38 ;  /* 0x00000026002a7202 */ /* 0x000fca0000000f00 */
        /* <DEDUP_REMOVED lines=8> */
.L_x_30:
[----:B------:R-:W-:Y:S05]  /*1c40*/  BSYNC.RECONVERGENT B1 ;  /* 0x0000000000017941 */ /* 0x000fea0003800200 */
.L_x_29:
[----:B------:R-:W-:Y:S01]  /*1c50*/  DMUL R42, R12, R40 ;  /* 0x000000280c2a7228 */ /* 0x000fe20000000000 */
[----:B------:R-:W-:Y:S01]  /*1c60*/  UMOV UR6, 0xffed8acc ;  /* 0xffed8acc00067882 */ /* 0x000fe20000000000 */
[----:B------:R-:W-:Y:S01]  /*1c70*/  IMAD.MOV.U32 R12, RZ, RZ, 0x1 ;  /* 0x00000001ff0c7424 */ /* 0x000fe200078e00ff */
        /* <DEDUP_REMOVED lines=21> */
.L_x_32:
[----:B------:R-:W-:Y:S05]  /*1dd0*/  BSYNC.RECONVERGENT B2 ;  /* 0x0000000000027941 */ /* 0x000fea0003800200 */
.L_x_31:
        /* <DEDUP_REMOVED lines=17> */
[----:B------:R-:W-:Y:S02]  /*1ef0*/  MOV R43, R25 ;  /* 0x00000019002b7202 */ /* 0x000fe40000000f00 */
[----:B------:R-:W-:-:S07]  /*1f00*/  MOV R52, 0x1f20 ;  /* 0x00001f2000347802 */ /* 0x000fce0000000f00 */
[----:B------:R-:W-:Y:S05]  /*1f10*/  CALL.REL.NOINC `($__internal_0_$__cuda_sm20_div_rn_f64_full) ;  /* 0x0000000400307944 */ /* 0x000fea0003c00000 */
.L_x_34:
[----:B------:R-:W-:Y:S05]  /*1f20*/  BSYNC.RECONVERGENT B2 ;  /* 0x0000000000027941 */ /* 0x000fea0003800200 */
.L_x_33:
        /* <DEDUP_REMOVED lines=23> */
.L_x_36:
[----:B------:R-:W-:Y:S05]  /*20a0*/  BSYNC.RECONVERGENT B2 ;  /* 0x0000000000027941 */ /* 0x000fea0003800200 */
.L_x_35:
        /* <DEDUP_REMOVED lines=21> */
.L_x_38:
[----:B------:R-:W-:Y:S05]  /*2200*/  BSYNC.RECONVERGENT B2 ;  /* 0x0000000000027941 */ /* 0x000fea0003800200 */
.L_x_37:
[----:B------:R-:W-:-:S11]  /*2210*/  DADD R18, R18, R58 ;  /* 0x0000000012127229 */ /* 0x000fd6000000003a */
.L_x_2:
[----:B------:R-:W-:Y:S05]  /*2220*/  BSYNC.RECONVERGENT B0 ;  /* 0x0000000000007941 */ /* 0x000fea0003800200 */
.L_x_1:
[----:B------:R-:W-:Y:S01]  /*2230*/  UIADD3 UR4, UPT, UPT, UR4, 0x1, URZ ;  /* 0x0000000104047890 */ /* 0x000fe2000fffe0ff */
[----:B------:R-:W-:Y:S01]  /*2240*/  BAR.SYNC.DEFER_BLOCKING 0x0 ;  /* 0x0000000000007b1d */ /* 0x000fe20000010000 */
[----:B------:R-:W-:-:S04]  /*2250*/  IADD3 R4, PT, PT, -R8, R4, RZ ;  /* 0x0000000408047210 */ /* 0x000fc80007ffe1ff */
[----:B------:R-:W-:-:S13]  /*2260*/  ISETP.NE.AND P1, PT, R6, UR4, PT ;  /* 0x0000000406007c0c */ /* 0x000fda000bf25270 */
[----:B------:R-:W-:Y:S05]  /*2270*/  @P1 BRA `(.L_x_39) ;  /* 0xffffffe000781947 */ /* 0x000fea000383ffff */
.L_x_0:
[----:B------:R-:W0:Y:S02]  /*2280*/  LDCU.64 UR6, c[0x0][0x380] ;  /* 0x00007000ff0677ac */ /* 0x000e240008000a00 */
[----:B0-----:R-:W-:-:S04]  /*2290*/  ISETP.EQ.U32.AND P1, PT, RZ, UR6, PT ;  /* 0x00000006ff007c0c */ /* 0x001fc8000bf22070 */
[----:B------:R-:W-:-:S13]  /*22a0*/  ISETP.EQ.OR.EX P0, PT, RZ, UR7, !P0, P1 ;  /* 0x00000007ff007c0c */ /* 0x000fda000c702710 */
[----:B------:R-:W-:Y:S05]  /*22b0*/  @P0 EXIT ;  /* 0x000000000000094d */ /* 0x000fea0003800000 */
[----:B------:R-:W0:Y:S01]  /*22c0*/  LDC.64 R2, c[0x0][0x380] ;  /* 0x0000e000ff027b82 */ /* 0x000e220000000a00 */
[----:B-----5:R-:W-:Y:S02]  /*22d0*/  DFMA R30, R14, 25000, R30 ;  /* 0x40d86a000e1e782b */ /* 0x020fe4000000001e */
[----:B------:R-:W-:Y:S02]  /*22e0*/  DFMA R28, R16, 25000, R28 ;  /* 0x40d86a00101c782b */ /* 0x000fe4000000001c */
[----:B------:R-:W-:-:S04]  /*22f0*/  DFMA R26, R18, 25000, R26 ;  /* 0x40d86a00121a782b */ /* 0x000fc8000000001a */
[----:B------:R-:W-:Y:S02]  /*2300*/  DFMA R36, R30, 25000, R36 ;  /* 0x40d86a001e24782b */ /* 0x000fe40000000024 */
[----:B------:R-:W-:Y:S02]  /*2310*/  DFMA R34, R28, 25000, R34 ;  /* 0x40d86a001c22782b */ /* 0x000fe40000000022 */
[----:B------:R-:W-:Y:S01]  /*2320*/  DFMA R32, R26, 25000, R32 ;  /* 0x40d86a001a20782b */ /* 0x000fe20000000020 */
[----:B0-----:R-:W-:-:S05]  /*2330*/  IMAD.WIDE R2, R7, 0x60, R2 ;  /* 0x0000006007027825 */ /* 0x001fca00078e0202 */
[----:B------:R-:W-:Y:S04]  /*2340*/  STG.E.64 desc[UR8][R2.64+0x48], R14 ;  /* 0x0000480e02007986 */ /* 0x000fe8000c101b08 */
[----:B------:R-:W-:Y:S04]  /*2350*/  STG.E.64 desc[UR8][R2.64+0x50], R16 ;  /* 0x0000501002007986 */ /* 0x000fe8000c101b08 */
[----:B------:R-:W-:Y:S04]  /*2360*/  STG.E.64 desc[UR8][R2.64+0x58], R18 ;  /* 0x0000581202007986 */ /* 0x000fe8000c101b08 */
[----:B------:R-:W-:Y:S04]  /*2370*/  STG.E.64 desc[UR8][R2.64+0x30], R30 ;  /* 0x0000301e02007986 */ /* 0x000fe8000c101b08 */
[----:B------:R-:W-:Y:S04]  /*2380*/  STG.E.64 desc[UR8][R2.64+0x38], R28 ;  /* 0x0000381c02007986 */ /* 0x000fe8000c101b08 */
[----:B------:R-:W-:Y:S04]  /*2390*/  STG.E.64 desc[UR8][R2.64+0x40], R26 ;  /* 0x0000401a02007986 */ /* 0x000fe8000c101b08 */
[----:B------:R-:W-:Y:S04]  /*23a0*/  STG.E.64 desc[UR8][R2.64+0x18], R36 ;  /* 0x0000182402007986 */ /* 0x000fe8000c101b08 */
[----:B------:R-:W-:Y:S04]  /*23b0*/  STG.E.64 desc[UR8][R2.64+0x20], R34 ;  /* 0x0000202202007986 */ /* 0x000fe8000c101b08 */
[----:B------:R-:W-:Y:S01]  /*23c0*/  STG.E.64 desc[UR8][R2.64+0x28], R32 ;  /* 0x0000282002007986 */ /* 0x000fe2000c101b08 */
[----:B------:R-:W-:Y:S05]  /*23d0*/  EXIT ;  /* 0x000000000000794d */ /* 0x000fea0003800000 */
        .weak           $__internal_0_$__cuda_sm20_div_rn_f64_full
        .type           $__internal_0_$__cuda_sm20_div_rn_f64_full,@function
        .size           $__internal_0_$__cuda_sm20_div_rn_f64_full,($__internal_1_$__cuda_sm20_dsqrt_rn_f64_mediumpath_v1 - $__internal_0_$__cuda_sm20_div_rn_f64_full)
$__internal_0_$__cuda_sm20_div_rn_f64_full:
[C---:B------:R-:W-:Y:S01]  /*23e0*/  FSETP.GEU.AND P1, PT, |R43|.reuse, 1.469367938527859385e-39, PT ;  /* 0x001000002b00780b */ /* 0x040fe20003f2e200 */
[----:B------:R-:W-:Y:S01]  /*23f0*/  IMAD.MOV.U32 R58, RZ, RZ, 0x1 ;  /* 0x00000001ff3a7424 */ /* 0x000fe200078e00ff */
[----:B------:R-:W-:Y:S01]  /*2400*/  LOP3.LUT R40, R43, 0x800fffff, RZ, 0xc0, !PT ;  /* 0x800fffff2b287812 */ /* 0x000fe200078ec0ff */
[----:B------:R-:W-:Y:S01]  /*2410*/  IMAD.MOV.U32 R54, RZ, RZ, 0x1ca00000 ;  /* 0x1ca00000ff367424 */ /* 0x000fe200078e00ff */
[C---:B------:R-:W-:Y:S01]  /*2420*/  FSETP.GEU.AND P3, PT, |R45|.reuse, 1.469367938527859385e-39, PT ;  /* 0x001000002d00780b */ /* 0x040fe20003f6e200 */
[----:B------:R-:W-:Y:S01]  /*2430*/  BSSY.RECONVERGENT B1, `(.L_x_40) ;  /* 0x0000053000017945 */ /* 0x000fe20003800200 */
[----:B------:R-:W-:Y:S01]  /*2440*/  LOP3.LUT R41, R40, 0x3ff00000, RZ, 0xfc, !PT ;  /* 0x3ff0000028297812 */ /* 0x000fe200078efcff */
[----:B------:R-:W-:Y:S01]  /*2450*/  IMAD.MOV.U32 R40, RZ, RZ, R42 ;  /* 0x000000ffff287224 */ /* 0x000fe200078e002a */
[----:B------:R-:W-:Y:S02]  /*2460*/  LOP3.LUT R53, R45, 0x7ff00000, RZ, 0xc0, !PT ;  /* 0x7ff000002d357812 */ /* 0x000fe400078ec0ff */
[----:B------:R-:W-:-:S03]  /*2470*/  LOP3.LUT R56, R43, 0x7ff00000, RZ, 0xc0, !PT ;  /* 0x7ff000002b387812 */ /* 0x000fc600078ec0ff */
[----:B------:R-:W-:Y:S01]  /*2480*/  @!P1 DMUL R40, R42, 8.98846567431157953865e+307 ;  /* 0x7fe000002a289828 */ /* 0x000fe20000000000 */
[----:B------:R-:W-:Y:S01]  /*2490*/  ISETP.GE.U32.AND P2, PT, R53, R56, PT ;  /* 0x000000383500720c */ /* 0x000fe20003f46070 */
[----:B------:R-:W-:Y:S02]  /*24a0*/  IMAD.MOV.U32 R55, RZ, RZ, R53 ;  /* 0x000000ffff377224 */ /* 0x000fe400078e0035 */
[----:B------:R-:W-:Y:S02]  /*24b0*/  @!P3 LOP3.LUT R46, R43, 0x7ff00000, RZ, 0xc0, !PT ;  /* 0x7ff000002b2eb812 */ /* 0x000fe400078ec0ff */
[----:B------:R-:W0:Y:S01]  /*24c0*/  MUFU.RCP64H R59, R41 ;  /* 0x00000029003b7308 */ /* 0x000e220000001800 */
[----:B------:R-:W-:Y:S02]  /*24d0*/  SEL R47, R54, 0x63400000, !P2 ;  /* 0x63400000362f7807 */ /* 0x000fe40005000000 */
[----:B------:R-:W-:Y:S02]  /*24e0*/  @!P3 ISETP.GE.U32.AND P4, PT, R53, R46, PT ;  /* 0x0000002e3500b20c */ /* 0x000fe40003f86070 */
[----:B------:R-:W-:-:S02]  /*24f0*/  LOP3.LUT R47, R47, 0x800fffff, R45, 0xf8, !PT ;  /* 0x800fffff2f2f7812 */ /* 0x000fc400078ef82d */
[----:B------:R-:W-:Y:S01]  /*2500*/  @!P1 LOP3.LUT R56, R41, 0x7ff00000, RZ, 0xc0, !PT ;  /* 0x7ff0000029389812 */ /* 0x000fe200078ec0ff */
[----:B0-----:R-:W-:-:S08]  /*2510*/  DFMA R48, R58, -R40, 1 ;  /* 0x3ff000003a30742b */ /* 0x001fd00000000828 */
[----:B------:R-:W-:-:S08]  /*2520*/  DFMA R48, R48, R48, R48 ;  /* 0x000000303030722b */ /* 0x000fd00000000030 */
[----:B------:R-:W-:Y:S01]  /*2530*/  DFMA R58, R58, R48, R58 ;  /* 0x000000303a3a722b */ /* 0x000fe2000000003a */
[----:B------:R-:W-:Y:S01]  /*2540*/  @!P3 SEL R49, R54, 0x63400000, !P4 ;  /* 0x634000003631b807 */ /* 0x000fe20006000000 */
[----:B------:R-:W-:-:S03]  /*2550*/  @!P3 IMAD.MOV.U32 R48, RZ, RZ, RZ ;  /* 0x000000ffff30b224 */ /* 0x000fc600078e00ff */
[----:B------:R-:W-:-:S03]  /*2560*/  @!P3 LOP3.LUT R46, R49, 0x80000000, R45, 0xf8, !PT ;  /* 0x80000000312eb812 */ /* 0x000fc600078ef82d */
[----:B------:R-:W-:Y:S01]  /*2570*/  DFMA R60, R58, -R40, 1 ;  /* 0x3ff000003a3c742b */ /* 0x000fe20000000828 */
[----:B------:R-:W-:Y:S01]  /*2580*/  @!P3 LOP3.LUT R49, R46, 0x100000, RZ, 0xfc, !PT ;  /* 0x001000002e31b812 */ /* 0x000fe200078efcff */
[----:B------:R-:W-:-:S06]  /*2590*/  IMAD.MOV.U32 R46, RZ, RZ, R44 ;  /* 0x000000ffff2e7224 */ /* 0x000fcc00078e002c */
[----:B------:R-:W-:Y:S02]  /*25a0*/  DFMA R60, R58, R60, R58 ;  /* 0x0000003c3a3c722b */ /* 0x000fe4000000003a */
[----:B------:R-:W-:-:S08]  /*25b0*/  @!P3 DFMA R46, R46, 2, -R48 ;  /* 0x400000002e2eb82b */ /* 0x000fd00000000830 */
[----:B------:R-:W-:Y:S02]  /*25c0*/  DMUL R58, R60, R46 ;  /* 0x0000002e3c3a7228 */ /* 0x000fe40000000000 */
[----:B------:R-:W-:-:S05]  /*25d0*/  @!P3 LOP3.LUT R55, R47, 0x7ff00000, RZ, 0xc0, !PT ;  /* 0x7ff000002f37b812 */ /* 0x000fca00078ec0ff */
[----:B------:R-:W-:Y:S01]  /*25e0*/  VIADD R57, R55, 0xffffffff ;  /* 0xffffffff37397836 */ /* 0x000fe20000000000 */
[----:B------:R-:W-:-:S04]  /*25f0*/  DFMA R48, R58, -R40, R46 ;  /* 0x800000283a30722b */ /* 0x000fc8000000002e */
[----:B------:R-:W-:Y:S01]  /*2600*/  ISETP.GT.U32.AND P1, PT, R57, 0x7feffffe, PT ;  /* 0x7feffffe3900780c */ /* 0x000fe20003f24070 */
[----:B------:R-:W-:-:S03]  /*2610*/  VIADD R57, R56, 0xffffffff ;  /* 0xffffffff38397836 */ /* 0x000fc60000000000 */
[----:B------:R-:W-:Y:S02]  /*2620*/  DFMA R48, R60, R48, R58 ;  /* 0x000000303c30722b */ /* 0x000fe4000000003a */
[----:B------:R-:W-:-:S13]  /*2630*/  ISETP.GT.U32.OR P1, PT, R57, 0x7feffffe, P1 ;  /* 0x7feffffe3900780c */ /* 0x000fda0000f24470 */
[----:B------:R-:W-:Y:S05]  /*2640*/  @P1 BRA `(.L_x_41) ;  /* 0x0000000000701947 */ /* 0x000fea0003800000 */
[----:B------:R-:W-:-:S04]  /*2650*/  LOP3.LUT R44, R43, 0x7ff00000, RZ, 0xc0, !PT ;  /* 0x7ff000002b2c7812 */ /* 0x000fc800078ec0ff */
[CC--:B------:R-:W-:Y:S02]  /*2660*/  VIADDMNMX R45, R53.reuse, -R44.reuse, 0xb9600000, !PT ;  /* 0xb9600000352d7446 */ /* 0x0c0fe4000780092c */
[----:B------:R-:W-:Y:S02]  /*2670*/  ISETP.GE.U32.AND P1, PT, R53, R44, PT ;  /* 0x0000002c3500720c */ /* 0x000fe40003f26070 */
[----:B------:R-:W-:Y:S02]  /*2680*/  VIMNMX R45, PT, PT, R45, 0x46a00000, PT ;  /* 0x46a000002d2d7848 */ /* 0x000fe40003fe0100 */
[----:B------:R-:W-:-:S04]  /*2690*/  SEL R54, R54, 0x63400000, !P1 ;  /* 0x6340000036367807 */ /* 0x000fc80004800000 */
[----:B------:R-:W-:Y:S01]  /*26a0*/  IADD3 R45, PT, PT, -R54, R45, RZ ;  /* 0x0000002d362d7210 */ /* 0x000fe20007ffe1ff */
[----:B------:R-:W-:-:S04]  /*26b0*/  IMAD.MOV.U32 R54, RZ, RZ, RZ ;  /* 0x000000ffff367224 */ /* 0x000fc800078e00ff */
[----:B------:R-:W-:-:S06]  /*26c0*/  VIADD R55, R45, 0x7fe00000 ;  /* 0x7fe000002d377836 */ /* 0x000fcc0000000000 */
[----:B------:R-:W-:-:S10]  /*26d0*/  DMUL R58, R48, R54 ;  /* 0x00000036303a7228 */ /* 0x000fd40000000000 */
[----:B------:R-:W-:-:S13]  /*26e0*/  FSETP.GTU.AND P1, PT, |R59|, 1.469367938527859385e-39, PT ;  /* 0x001000003b00780b */ /* 0x000fda0003f2c200 */
[----:B------:R-:W-:Y:S05]  /*26f0*/  @P1 BRA `(.L_x_42) ;  /* 0x0000000000981947 */ /* 0x000fea0003800000 */
[----:B------:R-:W-:-:S06]  /*2700*/  DFMA R40, R48, -R40, R46 ;  /* 0x800000283028722b */ /* 0x000fcc000000002e */
[----:B------:R-:W-:-:S04]  /*2710*/  IMAD.MOV.U32 R40, RZ, RZ, RZ ;  /* 0x000000ffff287224 */ /* 0x000fc800078e00ff */
[C---:B------:R-:W-:Y:S02]  /*2720*/  FSETP.NEU.AND P1, PT, R41.reuse, RZ, PT ;  /* 0x000000ff2900720b */ /* 0x040fe40003f2d000 */
[----:B------:R-:W-:-:S04]  /*2730*/  LOP3.LUT R42, R41, 0x80000000, R43, 0x48, !PT ;  /* 0x80000000292a7812 */ /* 0x000fc800078e482b */
[----:B------:R-:W-:-:S07]  /*2740*/  LOP3.LUT R41, R42, R55, RZ, 0xfc, !PT ;  /* 0x000000372a297212 */ /* 0x000fce00078efcff */
[----:B------:R-:W-:Y:S05]  /*2750*/  @!P1 BRA `(.L_x_42) ;  /* 0x0000000000809947 */ /* 0x000fea0003800000 */
[----:B------:R-:W-:Y:S01]  /*2760*/  IMAD.MOV R47, RZ, RZ, -R45 ;  /* 0x000000ffff2f7224 */ /* 0x000fe200078e0a2d */
[----:B------:R-:W-:Y:S01]  /*2770*/  DMUL.RP R40, R48, R40 ;  /* 0x0000002830287228 */ /* 0x000fe20000008000 */
[----:B------:R-:W-:Y:S01]  /*2780*/  IMAD.MOV.U32 R46, RZ, RZ, RZ ;  /* 0x000000ffff2e7224 */ /* 0x000fe200078e00ff */
[----:B------:R-:W-:-:S05]  /*2790*/  IADD3 R45, PT, PT, -R45, -0x43300000, RZ ;  /* 0xbcd000002d2d7810 */ /* 0x000fca0007ffe1ff */
[----:B------:R-:W-:-:S03]  /*27a0*/  DFMA R46, R58, -R46, R48 ;  /* 0x8000002e3a2e722b */ /* 0x000fc60000000030 */
[----:B------:R-:W-:-:S07]  /*27b0*/  LOP3.LUT R42, R41, R42, RZ, 0x3c, !PT ;  /* 0x0000002a292a7212 */ /* 0x000fce00078e3cff */
[----:B------:R-:W-:-:S04]  /*27c0*/  FSETP.NEU.AND P1, PT, |R47|, R45, PT ;  /* 0x0000002d2f00720b */ /* 0x000fc80003f2d200 */
[----:B------:R-:W-:Y:S02]  /*27d0*/  FSEL R40, R40, R58, !P1 ;  /* 0x0000003a28287208 */ /* 0x000fe40004800000 */
[----:B------:R-:W-:-:S03]  /*27e0*/  FSEL R59, R42, R59, !P1 ;  /* 0x0000003b2a3b7208 */ /* 0x000fc60004800000 */
[----:B------:R-:W-:Y:S01]  /*27f0*/  IMAD.MOV.U32 R58, RZ, RZ, R40 ;  /* 0x000000ffff3a7224 */ /* 0x000fe200078e0028 */
[----:B------:R-:W-:Y:S06]  /*2800*/  BRA `(.L_x_42) ;  /* 0x0000000000547947 */ /* 0x000fec0003800000 */
.L_x_41:
[----:B------:R-:W-:-:S14]  /*2810*/  DSETP.NAN.AND P1, PT, R44, R44, PT ;  /* 0x0000002c2c00722a */ /* 0x000fdc0003f28000 */
[----:B------:R-:W-:Y:S05]  /*2820*/  @P1 BRA `(.L_x_43) ;  /* 0x0000000000441947 */ /* 0x000fea0003800000 */
[----:B------:R-:W-:-:S14]  /*2830*/  DSETP.NAN.AND P1, PT, R42, R42, PT ;  /* 0x0000002a2a00722a */ /* 0x000fdc0003f28000 */
[----:B------:R-:W-:Y:S05]  /*2840*/  @P1 BRA `(.L_x_44) ;  /* 0x0000000000301947 */ /* 0x000fea0003800000 */
[----:B------:R-:W-:Y:S01]  /*2850*/  ISETP.NE.AND P1, PT, R55, R56, PT ;  /* 0x000000383700720c */ /* 0x000fe20003f25270 */
[----:B------:R-:W-:Y:S02]  /*2860*/  IMAD.MOV.U32 R58, RZ, RZ, 0x0 ;  /* 0x00000000ff3a7424 */ /* 0x000fe400078e00ff */
[----:B------:R-:W-:-:S10]  /*2870*/  IMAD.MOV.U32 R59, RZ, RZ, -0x80000 ;  /* 0xfff80000ff3b7424 */ /* 0x000fd400078e00ff */
[----:B------:R-:W-:Y:S05]  /*2880*/  @!P1 BRA `(.L_x_42) ;  /* 0x0000000000349947 */ /* 0x000fea0003800000 */
[----:B------:R-:W-:Y:S02]  /*2890*/  ISETP.NE.AND P1, PT, R55, 0x7ff00000, PT ;  /* 0x7ff000003700780c */ /* 0x000fe40003f25270 */
[----:B------:R-:W-:Y:S02]  /*28a0*/  LOP3.LUT R59, R45, 0x80000000, R43, 0x48, !PT ;  /* 0x800000002d3b7812 */ /* 0x000fe400078e482b */
[----:B------:R-:W-:-:S13]  /*28b0*/  ISETP.EQ.OR P1, PT, R56, RZ, !P1 ;  /* 0x000000ff3800720c */ /* 0x000fda0004f22670 */
[----:B------:R-:W-:Y:S02]  /*28c0*/  @P1 LOP3.LUT R40, R59, 0x7ff00000, RZ, 0xfc, !PT ;  /* 0x7ff000003b281812 */ /* 0x000fe400078efcff */
[----:B------:R-:W-:Y:S01]  /*28d0*/  @!P1 MOV R58, RZ ;  /* 0x000000ff003a9202 */ /* 0x000fe20000000f00 */
[----:B------:R-:W-:Y:S02]  /*28e0*/  @P1 IMAD.MOV.U32 R58, RZ, RZ, RZ ;  /* 0x000000ffff3a1224 */ /* 0x000fe400078e00ff */
[----:B------:R-:W-:Y:S01]  /*28f0*/  @P1 IMAD.MOV.U32 R59, RZ, RZ, R40 ;  /* 0x000000ffff3b1224 */ /* 0x000fe200078e0028 */
[----:B------:R-:W-:Y:S06]  /*2900*/  BRA `(.L_x_42) ;  /* 0x0000000000147947 */ /* 0x000fec0003800000 */
.L_x_44:
[----:B------:R-:W-:Y:S01]  /*2910*/  LOP3.LUT R59, R43, 0x80000, RZ, 0xfc, !PT ;  /* 0x000800002b3b7812 */ /* 0x000fe200078efcff */
[----:B------:R-:W-:Y:S01]  /*2920*/  IMAD.MOV.U32 R58, RZ, RZ, R42 ;  /* 0x000000ffff3a7224 */ /* 0x000fe200078e002a */
[----:B------:R-:W-:Y:S06]  /*2930*/  BRA `(.L_x_42) ;  /* 0x0000000000087947 */ /* 0x000fec0003800000 */
.L_x_43:
[----:B------:R-:W-:Y:S01]  /*2940*/  LOP3.LUT R59, R45, 0x80000, RZ, 0xfc, !PT ;  /* 0x000800002d3b7812 */ /* 0x000fe200078efcff */
[----:B------:R-:W-:-:S07]  /*2950*/  IMAD.MOV.U32 R58, RZ, RZ, R44 ;  /* 0x000000ffff3a7224 */ /* 0x000fce00078e002c */
.L_x_42:
[----:B------:R-:W-:Y:S05]  /*2960*/  BSYNC.RECONVERGENT B1 ;  /* 0x0000000000017941 */ /* 0x000fea0003800200 */
.L_x_40:
[----:B------:R-:W-:-:S04]  /*2970*/  IMAD.MOV.U32 R53, RZ, RZ, 0x0 ;  /* 0x00000000ff357424 */ /* 0x000fc800078e00ff */
[----:B------:R-:W-:Y:S05]  /*2980*/  RET.REL.NODEC R52 `(_Z20DirectSumForceKernelP4Bodyi) ;  /* 0xffffffd4349c7950 */ /* 0x000fea0003c3ffff */
        .weak           $__internal_1_$__cuda_sm20_dsqrt_rn_f64_mediumpath_v1
        .type           $__internal_1_$__cuda_sm20_dsqrt_rn_f64_mediumpath_v1,@function
        .size           $__internal_1_$__cuda_sm20_dsqrt_rn_f64_mediumpath_v1,(.L_x_51 - $__internal_1_$__cuda_sm20_dsqrt_rn_f64_mediumpath_v1)
$__internal_1_$__cuda_sm20_dsqrt_rn_f64_mediumpath_v1:
[----:B------:R-:W-:Y:S01]  /*2990*/  ISETP.GE.U32.AND P1, PT, R52, -0x3400000, PT ;  /* 0xfcc000003400780c */ /* 0x000fe20003f26070 */
[----:B------:R-:W-:-:S12]  /*29a0*/  BSSY.RECONVERGENT B3, `(.L_x_45) ;  /* 0x0000023000037945 */ /* 0x000fd80003800200 */
[----:B------:R-:W-:Y:S05]  /*29b0*/  @!P1 BRA `(.L_x_46) ;  /* 0x0000000000209947 */ /* 0x000fea0003800000 */
[----:B------:R-:W-:-:S10]  /*29c0*/  DFMA.RM R44, R46, R42, R44 ;  /* 0x0000002a2e2c722b */ /* 0x000fd4000000402c */
[----:B------:R-:W-:-:S05]  /*29d0*/  IADD3 R42, P1, PT, R44, 0x1, RZ ;  /* 0x000000012c2a7810 */ /* 0x000fca0007f3e0ff */
[----:B------:R-:W-:-:S06]  /*29e0*/  IMAD.X R43, RZ, RZ, R45, P1 ;  /* 0x000000ffff2b7224 */ /* 0x000fcc00008e062d */
[----:B------:R-:W-:-:S08]  /*29f0*/  DFMA.RP R40, -R44, R42, R40 ;  /* 0x0000002a2c28722b */ /* 0x000fd00000008128 */
[----:B------:R-:W-:-:S06]  /*2a00*/  DSETP.GT.AND P1, PT, R40, RZ, PT ;  /* 0x000000ff2800722a */ /* 0x000fcc0003f24000 */
[----:B------:R-:W-:Y:S02]  /*2a10*/  FSEL R42, R42, R44, P1 ;  /* 0x0000002c2a2a7208 */ /* 0x000fe40000800000 */
[----:B------:R-:W-:Y:S01]  /*2a20*/  FSEL R43, R43, R45, P1 ;  /* 0x0000002d2b2b7208 */ /* 0x000fe20000800000 */
[----:B------:R-:W-:Y:S06]  /*2a30*/  BRA `(.L_x_47) ;  /* 0x0000000000647947 */ /* 0x000fec0003800000 */
.L_x_46:
[----:B------:R-:W-:-:S14]  /*2a40*/  DSETP.NE.AND P1, PT, R40, RZ, PT ;  /* 0x000000ff2800722a */ /* 0x000fdc0003f25000 */
[----:B------:R-:W-:Y:S05]  /*2a50*/  @!P1 BRA `(.L_x_48) ;  /* 0x0000000000589947 */ /* 0x000fea0003800000 */
[----:B------:R-:W-:-:S13]  /*2a60*/  ISETP.GE.AND P1, PT, R41, RZ, PT ;  /* 0x000000ff2900720c */ /* 0x000fda0003f26270 */
[----:B------:R-:W-:Y:S02]  /*2a70*/  @!P1 IMAD.MOV.U32 R42, RZ, RZ, 0x0 ;  /* 0x00000000ff2a9424 */ /* 0x000fe400078e00ff */
[----:B------:R-:W-:Y:S01]  /*2a80*/  @!P1 IMAD.MOV.U32 R43, RZ, RZ, -0x80000 ;  /* 0xfff80000ff2b9424 */ /* 0x000fe200078e00ff */
[----:B------:R-:W-:Y:S06]  /*2a90*/  @!P1 BRA `(.L_x_47) ;  /* 0x00000000004c9947 */ /* 0x000fec0003800000 */
[----:B------:R-:W-:-:S13]  /*2aa0*/  ISETP.GT.AND P1, PT, R41, 0x7fefffff, PT ;  /* 0x7fefffff2900780c */ /* 0x000fda0003f24270 */
[----:B------:R-:W-:Y:S05]  /*2ab0*/  @P1 BRA `(.L_x_48) ;  /* 0x0000000000401947 */ /* 0x000fea0003800000 */
[----:B------:R-:W-:Y:S01]  /*2ac0*/  DMUL R46, R40, 8.11296384146066816958e+31 ;  /* 0x46900000282e7828 */ /* 0x000fe20000000000 */
[----:B------:R-:W-:Y:S01]  /*2ad0*/  MOV R44, RZ ;  /* 0x000000ff002c7202 */ /* 0x000fe20000000f00 */
[----:B------:R-:W-:Y:S02]  /*2ae0*/  IMAD.MOV.U32 R40, RZ, RZ, 0x0 ;  /* 0x00000000ff287424 */ /* 0x000fe400078e00ff */
[----:B------:R-:W-:Y:S02]  /*2af0*/  IMAD.MOV.U32 R41, RZ, RZ, 0x3fd80000 ;  /* 0x3fd80000ff297424 */ /* 0x000fe400078e00ff */
[----:B------:R-:W0:Y:S02]  /*2b00*/  MUFU.RSQ64H R45, R47 ;  /* 0x0000002f002d7308 */ /* 0x000e240000001c00 */
[----:B0-----:R-:W-:-:S08]  /*2b10*/  DMUL R42, R44, R44 ;  /* 0x0000002c2c2a7228 */ /* 0x001fd00000000000 */
[----:B------:R-:W-:-:S08]  /*2b20*/  DFMA R42, R46, -R42, 1 ;  /* 0x3ff000002e2a742b */ /* 0x000fd0000000082a */
[----:B------:R-:W-:Y:S02]  /*2b30*/  DFMA R40, R42, R40, 0.5 ;  /* 0x3fe000002a28742b */ /* 0x000fe40000000028 */
[----:B------:R-:W-:-:S08]  /*2b40*/  DMUL R42, R44, R42 ;  /* 0x0000002a2c2a7228 */ /* 0x000fd00000000000 */
[----:B------:R-:W-:-:S08]  /*2b50*/  DFMA R42, R40, R42, R44 ;  /* 0x0000002a282a722b */ /* 0x000fd0000000002c */
[----:B------:R-:W-:Y:S02]  /*2b60*/  DMUL R40, R46, R42 ;  /* 0x0000002a2e287228 */ /* 0x000fe40000000000 */
[----:B------:R-:W-:-:S06]  /*2b70*/  VIADD R43, R43, 0xfff00000 ;  /* 0xfff000002b2b7836 */ /* 0x000fcc0000000000 */
[----:B------:R-:W-:-:S08]  /*2b80*/  DFMA R44, R40, -R40, R46 ;  /* 0x80000028282c722b */ /* 0x000fd0000000002e */
[----:B------:R-:W-:-:S10]  /*2b90*/  DFMA R42, R42, R44, R40 ;  /* 0x0000002c2a2a722b */ /* 0x000fd40000000028 */
[----:B------:R-:W-:Y:S01]  /*2ba0*/  VIADD R43, R43, 0xfcb00000 ;  /* 0xfcb000002b2b7836 */ /* 0x000fe20000000000 */
[----:B------:R-:W-:Y:S06]  /*2bb0*/  BRA `(.L_x_47) ;  /* 0x0000000000047947 */ /* 0x000fec0003800000 */
.L_x_48:
[----:B------:R-:W-:-:S11]  /*2bc0*/  DADD R42, R40, R40 ;  /* 0x00000000282a7229 */ /* 0x000fd60000000028 */
.L_x_47:
[----:B------:R-:W-:Y:S05]  /*2bd0*/  BSYNC.RECONVERGENT B3 ;  /* 0x0000000000037941 */ /* 0x000fea0003800200 */
.L_x_45:
[----:B------:R-:W-:Y:S02]  /*2be0*/  IMAD.MOV.U32 R49, RZ, RZ, 0x0 ;  /* 0x00000000ff317424 */ /* 0x000fe400078e00ff */
[----:B------:R-:W-:Y:S02]  /*2bf0*/  IMAD.MOV.U32 R40, RZ, RZ, R42 ;  /* 0x000000ffff287224 */ /* 0x000fe400078e002a */
[----:B------:R-:W-:Y:S01]  /*2c00*/  IMAD.MOV.U32 R41, RZ, RZ, R43 ;  /* 0x000000ffff297224 */ /* 0x000fe200078e002b */
[----:B------:R-:W-:Y:S06]  /*2c10*/  RET.REL.NODEC R48 `(_Z20DirectSumForceKernelP4Bodyi) ;  /* 0xffffffd030f87950 */ /* 0x000fec0003c3ffff */
.L_x_49:
[----:B------:R-:W-:-:S00]  /*2c20*/  BRA `(.L_x_49) ;  /* 0xfffffffc00fc7947 */ /* 0x000fc0000383ffff */
[----:B------:R-:W-:-:S00]  /*2c30*/  NOP ;  /* 0x0000000000007918 */ /* 0x000fc00000000000 */
        /* <DEDUP_REMOVED lines=12> */
.L_x_51:


//--------------------- .nv.shared._Z20DirectSumForceKernelP4Bodyi --------------------------
	.section	.nv.shared._Z20DirectSumForceKernelP4Bodyi,"aw",@nobits
	.sectionflags	@""
	.align	16
	.zero		1024


//--------------------- .nv.shared.reserved.0     --------------------------
	.section	.nv.shared.reserved.0,"aw",@nobits
	.weak		__nv_reservedSMEM_offset_0_alias
	.size		__nv_reservedSMEM_offset_0_alias, 0, 64
	.other		__nv_reservedSMEM_offset_0_alias,@"STO_CUDA_RESERVED_SHARED STV_DEFAULT"
__nv_reservedSMEM_offset_0_alias:
	.zero		0
	.zero		64


//--------------------- .nv.constant0._Z20DirectSumForceKernelP4Bodyi --------------------------
	.section	.nv.constant0._Z20DirectSumForceKernelP4Bodyi,"a",@progbits
	.sectionflags	@""
	.align	4
.nv.constant0._Z20DirectSumForceKernelP4Bodyi:
	.zero		908


//--------------------- SYMBOLS --------------------------

	.type		.nv.reservedSmem.offset0,@object
	.size		.nv.reservedSmem.offset0,0x4
	.type		.nv.reservedSmem.cap,@object
	.size		.nv.reservedSmem.cap,0x4
